//
// Generated by NVIDIA NVVM Compiler
//
// Compiler Build ID: CL-36424714
// Cuda compilation tools, release 13.0, V13.0.88
// Based on NVVM 20.0.0
//

.version 9.0
.target sm_100
.address_size 64

	// .globl	_Z10areaFilterPiS_iiS_
// _ZZ10areaFilterPiS_iiS_E4temp has been demoted

.visible .entry _Z10areaFilterPiS_iiS_(
	.param .u64 .ptr .align 1 _Z10areaFilterPiS_iiS__param_0,
	.param .u64 .ptr .align 1 _Z10areaFilterPiS_iiS__param_1,
	.param .u32 _Z10areaFilterPiS_iiS__param_2,
	.param .u32 _Z10areaFilterPiS_iiS__param_3,
	.param .u64 .ptr .align 1 _Z10areaFilterPiS_iiS__param_4
)
{
	.reg .pred 	%p<71>;
	.reg .b32 	%r<231>;
	.reg .b64 	%rd<23>;
	// demoted variable
	.shared .align 4 .b8 _ZZ10areaFilterPiS_iiS_E4temp[13872];
	ld.param.u64 	%rd4, [_Z10areaFilterPiS_iiS__param_0];
	ld.param.u64 	%rd5, [_Z10areaFilterPiS_iiS__param_1];
	ld.param.u32 	%r92, [_Z10areaFilterPiS_iiS__param_2];
	ld.param.u32 	%r93, [_Z10areaFilterPiS_iiS__param_3];
	ld.param.u64 	%rd6, [_Z10areaFilterPiS_iiS__param_4];
	cvta.to.global.u64 	%rd1, %rd6;
	cvta.to.global.u64 	%rd2, %rd5;
	mov.u32 	%r1, %ctaid.x;
	mov.u32 	%r2, %ntid.x;
	mul.lo.s32 	%r3, %r1, %r2;
	mov.u32 	%r4, %tid.x;
	add.s32 	%r5, %r3, %r4;
	mov.u32 	%r6, %ctaid.y;
	mov.u32 	%r7, %ntid.y;
	mul.lo.s32 	%r8, %r6, %r7;
	mov.u32 	%r9, %tid.y;
	add.s32 	%r10, %r8, %r9;
	setp.ge.s32 	%p4, %r10, %r93;
	setp.ge.s32 	%p5, %r5, %r92;
	or.pred  	%p6, %p5, %p4;
	@%p6 bra 	$L__BB0_37;
	mul.lo.s32 	%r11, %r92, %r10;
	add.s32 	%r94, %r11, %r5;
	mul.lo.s32 	%r12, %r94, 3;
	mul.wide.s32 	%rd7, %r12, 4;
	add.s64 	%rd3, %rd2, %rd7;
	ld.global.u32 	%r95, [%rd3];
	mov.u32 	%r96, _ZZ10areaFilterPiS_iiS_E4temp;
	mad.lo.s32 	%r13, %r9, 408, %r96;
	mad.lo.s32 	%r97, %r4, 12, %r13;
	add.s32 	%r14, %r97, 408;
	st.shared.u32 	[%r97+420], %r95;
	ld.global.u32 	%r98, [%rd3+4];
	st.shared.u32 	[%r97+424], %r98;
	ld.global.u32 	%r99, [%rd3+8];
	st.shared.u32 	[%r97+428], %r99;
	setp.ne.s32 	%p7, %r4, 0;
	setp.eq.s32 	%p8, %r1, 0;
	or.pred  	%p9, %p7, %p8;
	@%p9 bra 	$L__BB0_3;
	ld.global.u32 	%r100, [%rd3+-12];
	st.shared.u32 	[%r13+408], %r100;
	ld.global.u32 	%r101, [%rd3+-8];
	st.shared.u32 	[%r13+412], %r101;
	ld.global.u32 	%r102, [%rd3+-4];
	st.shared.u32 	[%r13+416], %r102;
$L__BB0_3:
	setp.ne.s32 	%p10, %r9, 0;
	setp.eq.s32 	%p11, %r6, 0;
	mad.lo.s32 	%r15, %r4, 12, %r96;
	or.pred  	%p12, %p10, %p11;
	@%p12 bra 	$L__BB0_5;
	sub.s32 	%r104, %r11, %r92;
	add.s32 	%r105, %r104, %r5;
	mul.lo.s32 	%r106, %r105, 3;
	mul.wide.s32 	%rd8, %r106, 4;
	add.s64 	%rd9, %rd2, %rd8;
	ld.global.u32 	%r107, [%rd9];
	st.shared.u32 	[%r15+12], %r107;
	ld.global.u32 	%r108, [%rd9+4];
	st.shared.u32 	[%r15+16], %r108;
	ld.global.u32 	%r109, [%rd9+8];
	st.shared.u32 	[%r15+20], %r109;
$L__BB0_5:
	add.s32 	%r16, %r2, -1;
	add.s32 	%r110, %r16, %r92;
	div.u32 	%r111, %r110, %r2;
	setp.ne.s32 	%p13, %r4, %r16;
	add.s32 	%r17, %r111, -1;
	setp.eq.s32 	%p14, %r1, %r17;
	or.pred  	%p15, %p13, %p14;
	@%p15 bra 	$L__BB0_7;
	ld.global.u32 	%r114, [%rd3+12];
	st.shared.u32 	[%r13+804], %r114;
	ld.global.u32 	%r115, [%rd3+16];
	st.shared.u32 	[%r13+808], %r115;
	ld.global.u32 	%r116, [%rd3+20];
	st.shared.u32 	[%r13+812], %r116;
$L__BB0_7:
	add.s32 	%r117, %r7, %r93;
	add.s32 	%r118, %r117, -1;
	div.u32 	%r119, %r118, %r7;
	setp.ne.s32 	%p16, %r9, %r16;
	add.s32 	%r18, %r119, -1;
	setp.eq.s32 	%p17, %r6, %r18;
	or.pred  	%p18, %p16, %p17;
	@%p18 bra 	$L__BB0_9;
	mul.wide.s32 	%rd10, %r92, 12;
	add.s64 	%rd11, %rd3, %rd10;
	ld.global.u32 	%r122, [%rd11];
	st.shared.u32 	[%r15+13476], %r122;
	ld.global.u32 	%r123, [%rd11+4];
	st.shared.u32 	[%r15+13480], %r123;
	ld.global.u32 	%r124, [%rd11+8];
	st.shared.u32 	[%r15+13484], %r124;
$L__BB0_9:
	or.b32  	%r125, %r4, %r9;
	setp.ne.s32 	%p19, %r125, 0;
	@%p19 bra 	$L__BB0_18;
	setp.eq.s32 	%p20, %r10, 0;
	setp.eq.s32 	%p21, %r5, 0;
	or.pred  	%p22, %p20, %p21;
	@%p22 bra 	$L__BB0_12;
	sub.s32 	%r126, %r11, %r92;
	add.s32 	%r127, %r5, %r126;
	mad.lo.s32 	%r128, %r127, 3, -3;
	mul.wide.s32 	%rd12, %r128, 4;
	add.s64 	%rd13, %rd2, %rd12;
	ld.global.u32 	%r129, [%rd13];
	st.shared.u32 	[_ZZ10areaFilterPiS_iiS_E4temp], %r129;
	ld.global.u32 	%r130, [%rd13+4];
	st.shared.u32 	[_ZZ10areaFilterPiS_iiS_E4temp+4], %r130;
	ld.global.u32 	%r131, [%rd13+8];
	st.shared.u32 	[_ZZ10areaFilterPiS_iiS_E4temp+8], %r131;
$L__BB0_12:
	setp.eq.s32 	%p23, %r10, 0;
	setp.eq.s32 	%p24, %r1, %r17;
	or.pred  	%p25, %p23, %p24;
	@%p25 bra 	$L__BB0_14;
	sub.s32 	%r133, %r11, %r92;
	add.s32 	%r134, %r3, %r2;
	add.s32 	%r135, %r134, %r133;
	mul.lo.s32 	%r136, %r135, 3;
	mul.wide.s32 	%rd14, %r136, 4;
	add.s64 	%rd15, %rd2, %rd14;
	ld.global.u32 	%r137, [%rd15];
	st.shared.u32 	[_ZZ10areaFilterPiS_iiS_E4temp+396], %r137;
	ld.global.u32 	%r138, [%rd15+4];
	st.shared.u32 	[_ZZ10areaFilterPiS_iiS_E4temp+400], %r138;
	ld.global.u32 	%r139, [%rd15+8];
	st.shared.u32 	[_ZZ10areaFilterPiS_iiS_E4temp+404], %r139;
$L__BB0_14:
	setp.eq.s32 	%p26, %r5, 0;
	setp.eq.s32 	%p27, %r6, %r18;
	or.pred  	%p28, %p26, %p27;
	@%p28 bra 	$L__BB0_16;
	add.s32 	%r140, %r8, %r7;
	mad.lo.s32 	%r141, %r92, %r140, %r5;
	mad.lo.s32 	%r142, %r141, 3, -3;
	mul.wide.s32 	%rd16, %r142, 4;
	add.s64 	%rd17, %rd2, %rd16;
	ld.global.u32 	%r143, [%rd17];
	st.shared.u32 	[_ZZ10areaFilterPiS_iiS_E4temp+13464], %r143;
	ld.global.u32 	%r144, [%rd17+4];
	st.shared.u32 	[_ZZ10areaFilterPiS_iiS_E4temp+13468], %r144;
	ld.global.u32 	%r145, [%rd17+8];
	st.shared.u32 	[_ZZ10areaFilterPiS_iiS_E4temp+13472], %r145;
$L__BB0_16:
	setp.eq.s32 	%p29, %r6, %r18;
	setp.eq.s32 	%p30, %r1, %r17;
	or.pred  	%p31, %p29, %p30;
	@%p31 bra 	$L__BB0_18;
	add.s32 	%r147, %r8, %r7;
	add.s32 	%r148, %r3, %r2;
	mad.lo.s32 	%r149, %r92, %r147, %r148;
	mul.lo.s32 	%r150, %r149, 3;
	mul.wide.s32 	%rd18, %r150, 4;
	add.s64 	%rd19, %rd2, %rd18;
	ld.global.u32 	%r151, [%rd19];
	st.shared.u32 	[_ZZ10areaFilterPiS_iiS_E4temp+13860], %r151;
	ld.global.u32 	%r152, [%rd19+4];
	st.shared.u32 	[_ZZ10areaFilterPiS_iiS_E4temp+13864], %r152;
	ld.global.u32 	%r153, [%rd19+8];
	st.shared.u32 	[_ZZ10areaFilterPiS_iiS_E4temp+13868], %r153;
$L__BB0_18:
	bar.sync 	0;
	setp.eq.s32 	%p32, %r10, 0;
	setp.gt.u32 	%p33, %r10, %r93;
	setp.gt.s32 	%p34, %r5, 0;
	setp.le.s32 	%p35, %r5, %r92;
	and.pred  	%p1, %p34, %p35;
	not.pred 	%p36, %p1;
	or.pred  	%p37, %p36, %p32;
	mov.b32 	%r199, 0;
	or.pred  	%p38, %p33, %p37;
	mov.u32 	%r200, %r199;
	mov.u32 	%r201, %r199;
	mov.u32 	%r202, %r199;
	@%p38 bra 	$L__BB0_20;
	ld.global.u32 	%r202, [%rd1];
	ld.shared.u32 	%r155, [%r14+-408];
	mul.lo.s32 	%r199, %r155, %r202;
	ld.shared.u32 	%r156, [%r14+-404];
	mul.lo.s32 	%r200, %r156, %r202;
	ld.shared.u32 	%r157, [%r14+-400];
	mul.lo.s32 	%r201, %r157, %r202;
$L__BB0_20:
	setp.gt.u32 	%p39, %r10, %r93;
	setp.eq.s32 	%p40, %r10, 0;
	add.s32 	%r158, %r5, 1;
	setp.lt.u32 	%p41, %r5, 2147483647;
	setp.le.s32 	%p42, %r158, %r92;
	and.pred  	%p2, %p41, %p42;
	not.pred 	%p43, %p2;
	or.pred  	%p44, %p43, %p40;
	or.pred  	%p45, %p39, %p44;
	@%p45 bra 	$L__BB0_22;
	ld.global.u32 	%r159, [%rd1+4];
	ld.shared.u32 	%r160, [%r14+-396];
	mad.lo.s32 	%r199, %r160, %r159, %r199;
	ld.shared.u32 	%r161, [%r14+-392];
	mad.lo.s32 	%r200, %r161, %r159, %r200;
	ld.shared.u32 	%r162, [%r14+-388];
	mad.lo.s32 	%r201, %r162, %r159, %r201;
	add.s32 	%r202, %r159, %r202;
$L__BB0_22:
	setp.gt.u32 	%p46, %r10, %r93;
	setp.eq.s32 	%p47, %r10, 0;
	add.s32 	%r163, %r5, 2;
	setp.gt.s32 	%p48, %r163, 0;
	setp.le.s32 	%p49, %r163, %r92;
	and.pred  	%p3, %p48, %p49;
	not.pred 	%p50, %p3;
	or.pred  	%p51, %p50, %p47;
	or.pred  	%p52, %p46, %p51;
	@%p52 bra 	$L__BB0_24;
	ld.global.u32 	%r164, [%rd1+8];
	ld.shared.u32 	%r165, [%r14+-384];
	mad.lo.s32 	%r199, %r165, %r164, %r199;
	ld.shared.u32 	%r166, [%r14+-380];
	mad.lo.s32 	%r200, %r166, %r164, %r200;
	ld.shared.u32 	%r167, [%r14+-376];
	mad.lo.s32 	%r201, %r167, %r164, %r201;
	add.s32 	%r202, %r164, %r202;
$L__BB0_24:
	setp.ge.u32 	%p53, %r10, %r93;
	or.pred  	%p55, %p53, %p36;
	@%p55 bra 	$L__BB0_26;
	ld.global.u32 	%r168, [%rd1+12];
	ld.shared.u32 	%r169, [%r14];
	mad.lo.s32 	%r199, %r169, %r168, %r199;
	ld.shared.u32 	%r170, [%r14+4];
	mad.lo.s32 	%r200, %r170, %r168, %r200;
	ld.shared.u32 	%r171, [%r14+8];
	mad.lo.s32 	%r201, %r171, %r168, %r201;
	add.s32 	%r202, %r168, %r202;
$L__BB0_26:
	setp.ge.u32 	%p56, %r10, %r93;
	or.pred  	%p58, %p56, %p43;
	@%p58 bra 	$L__BB0_28;
	ld.global.u32 	%r172, [%rd1+16];
	ld.shared.u32 	%r173, [%r14+12];
	mad.lo.s32 	%r199, %r173, %r172, %r199;
	ld.shared.u32 	%r174, [%r14+16];
	mad.lo.s32 	%r200, %r174, %r172, %r200;
	ld.shared.u32 	%r175, [%r14+20];
	mad.lo.s32 	%r201, %r175, %r172, %r201;
	add.s32 	%r202, %r172, %r202;
$L__BB0_28:
	setp.ge.u32 	%p59, %r10, %r93;
	or.pred  	%p61, %p59, %p50;
	@%p61 bra 	$L__BB0_30;
	ld.global.u32 	%r176, [%rd1+20];
	ld.shared.u32 	%r177, [%r14+24];
	mad.lo.s32 	%r199, %r177, %r176, %r199;
	ld.shared.u32 	%r178, [%r14+28];
	mad.lo.s32 	%r200, %r178, %r176, %r200;
	ld.shared.u32 	%r179, [%r14+32];
	mad.lo.s32 	%r201, %r179, %r176, %r201;
	add.s32 	%r202, %r176, %r202;
$L__BB0_30:
	add.s32 	%r67, %r10, 2;
	setp.gt.u32 	%p62, %r67, %r93;
	or.pred  	%p64, %p62, %p36;
	@%p64 bra 	$L__BB0_32;
	ld.global.u32 	%r180, [%rd1+24];
	ld.shared.u32 	%r181, [%r14+408];
	mad.lo.s32 	%r199, %r181, %r180, %r199;
	ld.shared.u32 	%r182, [%r14+412];
	mad.lo.s32 	%r200, %r182, %r180, %r200;
	ld.shared.u32 	%r183, [%r14+416];
	mad.lo.s32 	%r201, %r183, %r180, %r201;
	add.s32 	%r202, %r180, %r202;
$L__BB0_32:
	setp.gt.u32 	%p65, %r67, %r93;
	or.pred  	%p67, %p65, %p43;
	@%p67 bra 	$L__BB0_34;
	ld.global.u32 	%r184, [%rd1+28];
	ld.shared.u32 	%r185, [%r14+420];
	mad.lo.s32 	%r199, %r185, %r184, %r199;
	ld.shared.u32 	%r186, [%r14+424];
	mad.lo.s32 	%r200, %r186, %r184, %r200;
	ld.shared.u32 	%r187, [%r14+428];
	mad.lo.s32 	%r201, %r187, %r184, %r201;
	add.s32 	%r202, %r184, %r202;
$L__BB0_34:
	setp.gt.u32 	%p68, %r67, %r93;
	or.pred  	%p70, %p68, %p50;
	@%p70 bra 	$L__BB0_36;
	ld.global.u32 	%r188, [%rd1+32];
	ld.shared.u32 	%r189, [%r14+432];
	mad.lo.s32 	%r199, %r189, %r188, %r199;
	ld.shared.u32 	%r190, [%r14+436];
	mad.lo.s32 	%r200, %r190, %r188, %r200;
	ld.shared.u32 	%r191, [%r14+440];
	mad.lo.s32 	%r201, %r191, %r188, %r201;
	add.s32 	%r202, %r188, %r202;
$L__BB0_36:
	div.s32 	%r192, %r199, %r202;
	cvta.to.global.u64 	%rd20, %rd4;
	add.s64 	%rd22, %rd20, %rd7;
	st.global.u32 	[%rd22], %r192;
	div.s32 	%r193, %r200, %r202;
	st.global.u32 	[%rd22+4], %r193;
	div.s32 	%r194, %r201, %r202;
	st.global.u32 	[%rd22+8], %r194;
$L__BB0_37:
	ret;

}
	// .globl	_Z11pointFilterPiS_iif
.visible .entry _Z11pointFilterPiS_iif(
	.param .u64 .ptr .align 1 _Z11pointFilterPiS_iif_param_0,
	.param .u64 .ptr .align 1 _Z11pointFilterPiS_iif_param_1,
	.param .u32 _Z11pointFilterPiS_iif_param_2,
	.param .u32 _Z11pointFilterPiS_iif_param_3,
	.param .f32 _Z11pointFilterPiS_iif_param_4
)
{
	.reg .pred 	%p<4>;
	.reg .b32 	%r<19>;
	.reg .b32 	%f<11>;
	.reg .b64 	%rd<8>;
	.reg .b64 	%fd<9>;

	ld.param.u64 	%rd1, [_Z11pointFilterPiS_iif_param_0];
	ld.param.u64 	%rd2, [_Z11pointFilterPiS_iif_param_1];
	ld.param.u32 	%r3, [_Z11pointFilterPiS_iif_param_2];
	ld.param.u32 	%r4, [_Z11pointFilterPiS_iif_param_3];
	ld.param.f32 	%f1, [_Z11pointFilterPiS_iif_param_4];
	mov.u32 	%r5, %ctaid.x;
	mov.u32 	%r6, %ntid.x;
	mov.u32 	%r7, %tid.x;
	mad.lo.s32 	%r1, %r5, %r6, %r7;
	mov.u32 	%r8, %ctaid.y;
	mov.u32 	%r9, %ntid.y;
	mov.u32 	%r10, %tid.y;
	mad.lo.s32 	%r2, %r8, %r9, %r10;
	setp.ge.s32 	%p1, %r2, %r4;
	setp.ge.s32 	%p2, %r1, %r3;
	or.pred  	%p3, %p2, %p1;
	@%p3 bra 	$L__BB1_2;
	cvta.to.global.u64 	%rd3, %rd2;
	cvta.to.global.u64 	%rd4, %rd1;
	mad.lo.s32 	%r11, %r3, %r2, %r1;
	mul.lo.s32 	%r12, %r11, 3;
	mul.wide.s32 	%rd5, %r12, 4;
	add.s64 	%rd6, %rd3, %rd5;
	ld.global.u32 	%r13, [%rd6];
	ld.global.u32 	%r14, [%rd6+4];
	ld.global.u32 	%r15, [%rd6+8];
	cvt.f64.f32 	%fd1, %f1;
	cvt.rn.f64.s32 	%fd2, %r13;
	cvt.rn.f64.s32 	%fd3, %r14;
	mul.f64 	%fd4, %fd3, 0d3FE2E147AE147AE1;
	fma.rn.f64 	%fd5, %fd2, 0d3FD3333333333333, %fd4;
	cvt.rn.f64.s32 	%fd6, %r15;
	fma.rn.f64 	%fd7, %fd6, 0d3FBC28F5C28F5C29, %fd5;
	mul.f64 	%fd8, %fd7, %fd1;
	cvt.rn.f32.f64 	%f2, %fd8;
	mov.f32 	%f3, 0f3F800000;
	sub.f32 	%f4, %f3, %f1;
	cvt.rn.f32.s32 	%f5, %r13;
	fma.rn.f32 	%f6, %f4, %f5, %f2;
	cvt.rzi.s32.f32 	%r16, %f6;
	add.s64 	%rd7, %rd4, %rd5;
	st.global.u32 	[%rd7], %r16;
	cvt.rn.f32.s32 	%f7, %r14;
	fma.rn.f32 	%f8, %f4, %f7, %f2;
	cvt.rzi.s32.f32 	%r17, %f8;
	st.global.u32 	[%rd7+4], %r17;
	cvt.rn.f32.s32 	%f9, %r15;
	fma.rn.f32 	%f10, %f4, %f9, %f2;
	cvt.rzi.s32.f32 	%r18, %f10;
	st.global.u32 	[%rd7+8], %r18;
$L__BB1_2:
	ret;

}


// ===== COMPILED SASS (sm_100) =====

	.target	sm_100

	.elftype	@"ET_EXEC"


//--------------------- .note.nv.tkinfo           --------------------------
	.section	.note.nv.tkinfo,"",@"SHT_NOTE"
	.sectionflags	@"SHF_NOTE_NV_TKINFO"
	.tkinfo
        /*0018*/ 	.word	0x00000002
        /*0030*/ 	.string	""
        /*0030*/ 	.string	"ptxas"
        /*0030*/ 	.string	"Cuda compilation tools, release 13.0, V13.0.88"
        /*0030*/ 	.string	"Build cuda_13.0.r13.0/compiler.36424714_0"
        /*0030*/ 	.string	"-arch sm_100 -m 64 "



//--------------------- .note.nv.cuinfo           --------------------------
	.section	.note.nv.cuinfo,"",@"SHT_NOTE"
	.sectionflags	@"SHF_NOTE_NV_CUINFO"
        /*0018*/ 	.short	0x0002
        /*001a*/ 	.short	0x0064
        /*001c*/ 	.short	0x0082
	.zero		2


//--------------------- .nv.info                  --------------------------
	.section	.nv.info,"",@"SHT_CUDA_INFO"
	.align	4


	//----- nvinfo : EIATTR_REGCOUNT
	.align		4
        /*0000*/ 	.byte	0x04, 0x2f
        /*0002*/ 	.short	(.L_1 - .L_0)
	.align		4
.L_0:
        /*0004*/ 	.word	index@(_Z10areaFilterPiS_iiS_)
        /*0008*/ 	.word	0x00000020


	//----- nvinfo : EIATTR_FRAME_SIZE
	.align		4
.L_1:
        /*000c*/ 	.byte	0x04, 0x11
        /*000e*/ 	.short	(.L_3 - .L_2)
	.align		4
.L_2:
        /*0010*/ 	.word	index@(_Z10areaFilterPiS_iiS_)
        /*0014*/ 	.word	0x00000000


	//----- nvinfo : EIATTR_REGCOUNT
	.align		4
.L_3:
        /*0018*/ 	.byte	0x04, 0x2f
        /*001a*/ 	.short	(.L_5 - .L_4)
	.align		4
.L_4:
        /*001c*/ 	.word	index@(_Z11pointFilterPiS_iif)
        /*0020*/ 	.word	0x00000010


	//----- nvinfo : EIATTR_FRAME_SIZE
	.align		4
.L_5:
        /*0024*/ 	.byte	0x04, 0x11
        /*0026*/ 	.short	(.L_7 - .L_6)
	.align		4
.L_6:
        /*0028*/ 	.word	index@(_Z11pointFilterPiS_iif)
        /*002c*/ 	.word	0x00000000


	//----- nvinfo : EIATTR_MIN_STACK_SIZE
	.align		4
.L_7:
        /*0030*/ 	.byte	0x04, 0x12
        /*0032*/ 	.short	(.L_9 - .L_8)
	.align		4
.L_8:
        /*0034*/ 	.word	index@(_Z11pointFilterPiS_iif)
        /*0038*/ 	.word	0x00000000


	//----- nvinfo : EIATTR_MIN_STACK_SIZE
	.align		4
.L_9:
        /*003c*/ 	.byte	0x04, 0x12
        /*003e*/ 	.short	(.L_11 - .L_10)
	.align		4
.L_10:
        /*0040*/ 	.word	index@(_Z10areaFilterPiS_iiS_)
        /*0044*/ 	.word	0x00000000
.L_11:


//--------------------- .nv.compat                --------------------------
	.section	.nv.compat,"",@"SHT_CUDA_COMPAT_INFO"
	.align	4
        /*0000*/ 	.byte	0x02, 0x09, 0x00, 0x00, 0x02, 0x02, 0x01, 0x00, 0x02, 0x05, 0x05, 0x00, 0x03, 0x07, 0x01, 0x01
        /*0010*/ 	.byte	0x02, 0x03, 0x00, 0x00, 0x02, 0x06, 0x01, 0x00, 0x04, 0x0b, 0x08, 0x00, 0x01, 0x00, 0x00, 0x00
        /*0020*/ 	.byte	0x00, 0x00, 0x00, 0x00


//--------------------- .nv.info._Z11pointFilterPiS_iif --------------------------
	.section	.nv.info._Z11pointFilterPiS_iif,"",@"SHT_CUDA_INFO"
	.sectionflags	@""
	.align	4


	//----- nvinfo : EIATTR_CUDA_API_VERSION
	.align		4
        /*0000*/ 	.byte	0x04, 0x37
        /*0002*/ 	.short	(.L_13 - .L_12)
.L_12:
        /*0004*/ 	.word	0x00000082


	//----- nvinfo : EIATTR_KPARAM_INFO
	.align		4
.L_13:
        /*0008*/ 	.byte	0x04, 0x17
        /*000a*/ 	.short	(.L_15 - .L_14)
.L_14:
        /*000c*/ 	.word	0x00000000
        /*0010*/ 	.short	0x0004
        /*0012*/ 	.short	0x0018
        /*0014*/ 	.byte	0x00, 0xf0, 0x11, 0x00


	//----- nvinfo : EIATTR_KPARAM_INFO
	.align		4
.L_15:
        /*0018*/ 	.byte	0x04, 0x17
        /*001a*/ 	.short	(.L_17 - .L_16)
.L_16:
        /*001c*/ 	.word	0x00000000
        /*0020*/ 	.short	0x0003
        /*0022*/ 	.short	0x0014
        /*0024*/ 	.byte	0x00, 0xf0, 0x11, 0x00


	//----- nvinfo : EIATTR_KPARAM_INFO
	.align		4
.L_17:
        /*0028*/ 	.byte	0x04, 0x17
        /*002a*/ 	.short	(.L_19 - .L_18)
.L_18:
        /*002c*/ 	.word	0x00000000
        /*0030*/ 	.short	0x0002
        /*0032*/ 	.short	0x0010
        /*0034*/ 	.byte	0x00, 0xf0, 0x11, 0x00


	//----- nvinfo : EIATTR_KPARAM_INFO
	.align		4
.L_19:
        /*0038*/ 	.byte	0x04, 0x17
        /*003a*/ 	.short	(.L_21 - .L_20)
.L_20:
        /*003c*/ 	.word	0x00000000
        /*0040*/ 	.short	0x0001
        /*0042*/ 	.short	0x0008
        /*0044*/ 	.byte	0x00, 0xf5, 0x21, 0x00


	//----- nvinfo : EIATTR_KPARAM_INFO
	.align		4
.L_21:
        /*0048*/ 	.byte	0x04, 0x17
        /*004a*/ 	.short	(.L_23 - .L_22)
.L_22:
        /*004c*/ 	.word	0x00000000
        /*0050*/ 	.short	0x0000
        /*0052*/ 	.short	0x0000
        /*0054*/ 	.byte	0x00, 0xf5, 0x21, 0x00


	//----- nvinfo : EIATTR_SPARSE_MMA_MASK
	.align		4
.L_23:
        /*0058*/ 	.byte	0x03, 0x50
        /*005a*/ 	.short	0x0000


	//----- nvinfo : EIATTR_MAXREG_COUNT
	.align		4
        /*005c*/ 	.byte	0x03, 0x1b
        /*005e*/ 	.short	0x00ff


	//----- nvinfo : EIATTR_MERCURY_ISA_VERSION
	.align		4
        /*0060*/ 	.byte	0x03, 0x5f
        /*0062*/ 	.short	0x0101


	//----- nvinfo : EIATTR_VRC_CTA_INIT_COUNT
	.align		4
        /*0064*/ 	.byte	0x02, 0x4a
	.zero		1
	.zero		1


	//----- nvinfo : EIATTR_EXIT_INSTR_OFFSETS
	.align		4
        /*0068*/ 	.byte	0x04, 0x1c
        /*006a*/ 	.short	(.L_25 - .L_24)


	//   ....[0]....
.L_24:
        /*006c*/ 	.word	0x000000c0


	//   ....[1]....
        /*0070*/ 	.word	0x00000340


	//----- nvinfo : EIATTR_CBANK_PARAM_SIZE
	.align		4
.L_25:
        /*0074*/ 	.byte	0x03, 0x19
        /*0076*/ 	.short	0x001c


	//----- nvinfo : EIATTR_PARAM_CBANK
	.align		4
        /*0078*/ 	.byte	0x04, 0x0a
        /*007a*/ 	.short	(.L_27 - .L_26)
	.align		4
.L_26:
        /*007c*/ 	.word	index@(.nv.constant0._Z11pointFilterPiS_iif)
        /*0080*/ 	.short	0x0380
        /*0082*/ 	.short	0x001c


	//----- nvinfo : EIATTR_SW_WAR
	.align		4
.L_27:
        /*0084*/ 	.byte	0x04, 0x36
        /*0086*/ 	.short	(.L_29 - .L_28)
.L_28:
        /*0088*/ 	.word	0x00000008
.L_29:


//--------------------- .nv.info._Z10areaFilterPiS_iiS_ --------------------------
	.section	.nv.info._Z10areaFilterPiS_iiS_,"",@"SHT_CUDA_INFO"
	.sectionflags	@""
	.align	4


	//----- nvinfo : EIATTR_CUDA_API_VERSION
	.align		4
        /*0000*/ 	.byte	0x04, 0x37
        /*0002*/ 	.short	(.L_31 - .L_30)
.L_30:
        /*0004*/ 	.word	0x00000082


	//----- nvinfo : EIATTR_KPARAM_INFO
	.align		4
.L_31:
        /*0008*/ 	.byte	0x04, 0x17
        /*000a*/ 	.short	(.L_33 - .L_32)
.L_32:
        /*000c*/ 	.word	0x00000000
        /*0010*/ 	.short	0x0004
        /*0012*/ 	.short	0x0018
        /*0014*/ 	.byte	0x00, 0xf5, 0x21, 0x00


	//----- nvinfo : EIATTR_KPARAM_INFO
	.align		4
.L_33:
        /*0018*/ 	.byte	0x04, 0x17
        /*001a*/ 	.short	(.L_35 - .L_34)
.L_34:
        /*001c*/ 	.word	0x00000000
        /*0020*/ 	.short	0x0003
        /*0022*/ 	.short	0x0014
        /*0024*/ 	.byte	0x00, 0xf0, 0x11, 0x00


	//----- nvinfo : EIATTR_KPARAM_INFO
	.align		4
.L_35:
        /*0028*/ 	.byte	0x04, 0x17
        /*002a*/ 	.short	(.L_37 - .L_36)
.L_36:
        /*002c*/ 	.word	0x00000000
        /*0030*/ 	.short	0x0002
        /*0032*/ 	.short	0x0010
        /*0034*/ 	.byte	0x00, 0xf0, 0x11, 0x00


	//----- nvinfo : EIATTR_KPARAM_INFO
	.align		4
.L_37:
        /*0038*/ 	.byte	0x04, 0x17
        /*003a*/ 	.short	(.L_39 - .L_38)
.L_38:
        /*003c*/ 	.word	0x00000000
        /*0040*/ 	.short	0x0001
        /*0042*/ 	.short	0x0008
        /*0044*/ 	.byte	0x00, 0xf5, 0x21, 0x00


	//----- nvinfo : EIATTR_KPARAM_INFO
	.align		4
.L_39:
        /*0048*/ 	.byte	0x04, 0x17
        /*004a*/ 	.short	(.L_41 - .L_40)
.L_40:
        /*004c*/ 	.word	0x00000000
        /*0050*/ 	.short	0x0000
        /*0052*/ 	.short	0x0000
        /*0054*/ 	.byte	0x00, 0xf5, 0x21, 0x00


	//----- nvinfo : EIATTR_SPARSE_MMA_MASK
	.align		4
.L_41:
        /*0058*/ 	.byte	0x03, 0x50
        /*005a*/ 	.short	0x0000


	//----- nvinfo : EIATTR_MAXREG_COUNT
	.align		4
        /*005c*/ 	.byte	0x03, 0x1b
        /*005e*/ 	.short	0x00ff


	//----- nvinfo : EIATTR_NUM_BARRIERS
	.align		4
        /*0060*/ 	.byte	0x02, 0x4c
        /*0062*/ 	.byte	0x01
	.zero		1


	//----- nvinfo : EIATTR_MERCURY_ISA_VERSION
	.align		4
        /*0064*/ 	.byte	0x03, 0x5f
        /*0066*/ 	.short	0x0101


	//----- nvinfo : EIATTR_VRC_CTA_INIT_COUNT
	.align		4
        /*0068*/ 	.byte	0x02, 0x4a
	.zero		1
	.zero		1


	//----- nvinfo : EIATTR_EXIT_INSTR_OFFSETS
	.align		4
        /*006c*/ 	.byte	0x04, 0x1c
        /*006e*/ 	.short	(.L_43 - .L_42)


	//   ....[0]....
.L_42:
        /*0070*/ 	.word	0x000000e0


	//   ....[1]....
        /*0074*/ 	.word	0x000013c0


	//----- nvinfo : EIATTR_CRS_STACK_SIZE
	.align		4
.L_43:
        /*0078*/ 	.byte	0x04, 0x1e
        /*007a*/ 	.short	(.L_45 - .L_44)
.L_44:
        /*007c*/ 	.word	0x00000000


	//----- nvinfo : EIATTR_CBANK_PARAM_SIZE
	.align		4
.L_45:
        /*0080*/ 	.byte	0x03, 0x19
        /*0082*/ 	.short	0x0020


	//----- nvinfo : EIATTR_PARAM_CBANK
	.align		4
        /*0084*/ 	.byte	0x04, 0x0a
        /*0086*/ 	.short	(.L_47 - .L_46)
	.align		4
.L_46:
        /*0088*/ 	.word	index@(.nv.constant0._Z10areaFilterPiS_iiS_)
        /*008c*/ 	.short	0x0380
        /*008e*/ 	.short	0x0020


	//----- nvinfo : EIATTR_SW_WAR
	.align		4
.L_47:
        /*0090*/ 	.byte	0x04, 0x36
        /*0092*/ 	.short	(.L_49 - .L_48)
.L_48:
        /*0094*/ 	.word	0x00000008
.L_49:


//--------------------- .nv.callgraph             --------------------------
	.section	.nv.callgraph,"",@"SHT_CUDA_CALLGRAPH"
	.align	4
	.sectionentsize	8
	.align		4
        /*0000*/ 	.word	0x00000000
	.align		4
        /*0004*/ 	.word	0xffffffff
	.align		4
        /*0008*/ 	.word	0x00000000
	.align		4
        /*000c*/ 	.word	0xfffffffe
	.align		4
        /*0010*/ 	.word	0x00000000
	.align		4
        /*0014*/ 	.word	0xfffffffd
	.align		4
        /*0018*/ 	.word	0x00000000
	.align		4
        /*001c*/ 	.word	0xfffffffc


//--------------------- .text._Z11pointFilterPiS_iif --------------------------
	.section	.text._Z11pointFilterPiS_iif,"ax",@progbits
	.align	128
        .global         _Z11pointFilterPiS_iif
        .type           _Z11pointFilterPiS_iif,@function
        .size           _Z11pointFilterPiS_iif,(.L_x_4 - _Z11pointFilterPiS_iif)
        .other          _Z11pointFilterPiS_iif,@"STO_CUDA_ENTRY STV_DEFAULT"
_Z11pointFilterPiS_iif:
.text._Z11pointFilterPiS_iif:
[----:B------:R-:W-:Y:S01]  /*0000*/  LDC R1, c[0x0][0x37c] ;  /* 0x0000df00ff017b82 */ /* 0x000fe20000000800 */
[----:B------:R-:W0:Y:S07]  /*0010*/  S2R R2, SR_TID.Y ;  /* 0x0000000000027919 */ /* 0x000e2e0000002200 */
[----:B------:R-:W1:Y:S01]  /*0020*/  LDC R0, c[0x0][0x360] ;  /* 0x0000d800ff007b82 */ /* 0x000e620000000800 */
[----:B------:R-:W2:Y:S01]  /*0030*/  LDCU.64 UR6, c[0x0][0x390] ;  /* 0x00007200ff0677ac */ /* 0x000ea20008000a00 */
[----:B------:R-:W1:Y:S06]  /*0040*/  S2R R3, SR_TID.X ;  /* 0x0000000000037919 */ /* 0x000e6c0000002100 */
[----:B------:R-:W0:Y:S08]  /*0050*/  S2UR UR5, SR_CTAID.Y ;  /* 0x00000000000579c3 */ /* 0x000e300000002600 */
[----:B------:R-:W0:Y:S08]  /*0060*/  LDC R5, c[0x0][0x364] ;  /* 0x0000d900ff057b82 */ /* 0x000e300000000800 */
[----:B------:R-:W1:Y:S01]  /*0070*/  S2UR UR4, SR_CTAID.X ;  /* 0x00000000000479c3 */ /* 0x000e620000002500 */
[----:B0-----:R-:W-:-:S05]  /*0080*/  IMAD R5, R5, UR5, R2 ;  /* 0x0000000505057c24 */ /* 0x001fca000f8e0202 */
[----:B--2---:R-:W-:Y:S01]  /*0090*/  ISETP.GE.AND P0, PT, R5, UR7, PT ;  /* 0x0000000705007c0c */ /* 0x004fe2000bf06270 */
[----:B-1----:R-:W-:-:S05]  /*00a0*/  IMAD R0, R0, UR4, R3 ;  /* 0x0000000400007c24 */ /* 0x002fca000f8e0203 */
[----:B------:R-:W-:-:S13]  /*00b0*/  ISETP.GE.OR P0, PT, R0, UR6, P0 ;  /* 0x0000000600007c0c */ /* 0x000fda0008706670 */
[----:B------:R-:W-:Y:S05]  /*00c0*/  @P0 EXIT ;  /* 0x000000000000094d */ /* 0x000fea0003800000 */
[----:B------:R-:W0:Y:S01]  /*00d0*/  LDC.64 R2, c[0x0][0x388] ;  /* 0x0000e200ff027b82 */ /* 0x000e220000000a00 */
[----:B------:R-:W1:Y:S01]  /*00e0*/  LDCU.64 UR4, c[0x0][0x358] ;  /* 0x00006b00ff0477ac */ /* 0x000e620008000a00 */
[----:B------:R-:W-:-:S05]  /*00f0*/  IMAD R0, R5, UR6, R0 ;  /* 0x0000000605007c24 */ /* 0x000fca000f8e0200 */
[----:B------:R-:W-:Y:S01]  /*0100*/  LEA R0, R0, R0, 0x1 ;  /* 0x0000000000007211 */ /* 0x000fe200078e08ff */
[----:B------:R-:W2:Y:S04]  /*0110*/  LDC R13, c[0x0][0x398] ;  /* 0x0000e600ff0d7b82 */ /* 0x000ea80000000800 */
[----:B0-----:R-:W-:-:S05]  /*0120*/  IMAD.WIDE R2, R0, 0x4, R2 ;  /* 0x0000000400027825 */ /* 0x001fca00078e0202 */
[----:B-1----:R-:W3:Y:S04]  /*0130*/  LDG.E R11, desc[UR4][R2.64+0x4] ;  /* 0x00000404020b7981 */ /* 0x002ee8000c1e1900 */
[----:B------:R-:W4:Y:S04]  /*0140*/  LDG.E R10, desc[UR4][R2.64] ;  /* 0x00000004020a7981 */ /* 0x000f28000c1e1900 */
[----:B------:R0:W5:Y:S01]  /*0150*/  LDG.E R12, desc[UR4][R2.64+0x8] ;  /* 0x00000804020c7981 */ /* 0x000162000c1e1900 */
[----:B------:R-:W-:Y:S01]  /*0160*/  UMOV UR8, 0xae147ae1 ;  /* 0xae147ae100087882 */ /* 0x000fe20000000000 */
[----:B------:R-:W-:Y:S01]  /*0170*/  UMOV UR9, 0x3fe2e147 ;  /* 0x3fe2e14700097882 */ /* 0x000fe20000000000 */
[----:B0-----:R-:W0:Y:S02]  /*0180*/  LDC.64 R2, c[0x0][0x380] ;  /* 0x0000e000ff027b82 */ /* 0x001e240000000a00 */
[----:B0-----:R-:W-:Y:S01]  /*0190*/  IMAD.WIDE R2, R0, 0x4, R2 ;  /* 0x0000000400027825 */ /* 0x001fe200078e0202 */
[----:B---3--:R0:W1:Y:S08]  /*01a0*/  I2F.F64 R6, R11 ;  /* 0x0000000b00067312 */ /* 0x0080700000201c00 */
[----:B----4-:R3:W4:Y:S01]  /*01b0*/  I2F.F64 R4, R10 ;  /* 0x0000000a00047312 */ /* 0x0107220000201c00 */
[----:B0-----:R-:W-:Y:S01]  /*01c0*/  I2FP.F32.S32 R11, R11 ;  /* 0x0000000b000b7245 */ /* 0x001fe20000201400 */
[----:B-1----:R-:W-:-:S06]  /*01d0*/  DMUL R6, R6, UR8 ;  /* 0x0000000806067c28 */ /* 0x002fcc0008000000 */
[----:B-----5:R-:W0:Y:S01]  /*01e0*/  I2F.F64 R8, R12 ;  /* 0x0000000c00087312 */ /* 0x020e220000201c00 */
[----:B------:R-:W-:Y:S01]  /*01f0*/  UMOV UR8, 0x33333333 ;  /* 0x3333333300087882 */ /* 0x000fe20000000000 */
[----:B------:R-:W-:Y:S01]  /*0200*/  UMOV UR9, 0x3fd33333 ;  /* 0x3fd3333300097882 */ /* 0x000fe20000000000 */
[----:B---3--:R-:W-:Y:S01]  /*0210*/  I2FP.F32.S32 R10, R10 ;  /* 0x0000000a000a7245 */ /* 0x008fe20000201400 */
[----:B----4-:R-:W-:Y:S01]  /*0220*/  DFMA R6, R4, UR8, R6 ;  /* 0x0000000804067c2b */ /* 0x010fe20008000006 */
[----:B------:R-:W-:-:S03]  /*0230*/  UMOV UR8, 0xc28f5c29 ;  /* 0xc28f5c2900087882 */ /* 0x000fc60000000000 */
[----:B--2---:R-:W1:Y:S01]  /*0240*/  F2F.F64.F32 R4, R13 ;  /* 0x0000000d00047310 */ /* 0x004e620000201800 */
[----:B------:R-:W-:-:S03]  /*0250*/  UMOV UR9, 0x3fbc28f5 ;  /* 0x3fbc28f500097882 */ /* 0x000fc60000000000 */
[----:B0-----:R-:W-:-:S08]  /*0260*/  DFMA R6, R8, UR8, R6 ;  /* 0x0000000808067c2b */ /* 0x001fd00008000006 */
[----:B-1----:R-:W-:Y:S01]  /*0270*/  DMUL R4, R4, R6 ;  /* 0x0000000604047228 */ /* 0x002fe20000000000 */
[----:B------:R-:W-:Y:S01]  /*0280*/  FADD R7, -R13, 1 ;  /* 0x3f8000000d077421 */ /* 0x000fe20000000100 */
[----:B------:R-:W-:-:S08]  /*0290*/  I2FP.F32.S32 R13, R12 ;  /* 0x0000000c000d7245 */ /* 0x000fd00000201400 */
[----:B------:R-:W0:Y:S02]  /*02a0*/  F2F.F32.F64 R4, R4 ;  /* 0x0000000400047310 */ /* 0x000e240000301000 */
[C-C-:B0-----:R-:W-:Y:S01]  /*02b0*/  FFMA R11, R7.reuse, R11, R4.reuse ;  /* 0x0000000b070b7223 */ /* 0x141fe20000000004 */
[C-C-:B------:R-:W-:Y:S01]  /*02c0*/  FFMA R13, R7.reuse, R13, R4.reuse ;  /* 0x0000000d070d7223 */ /* 0x140fe20000000004 */
[----:B------:R-:W-:-:S04]  /*02d0*/  FFMA R10, R7, R10, R4 ;  /* 0x0000000a070a7223 */ /* 0x000fc80000000004 */
[----:B------:R-:W0:Y:S08]  /*02e0*/  F2I.TRUNC.NTZ R9, R10 ;  /* 0x0000000a00097305 */ /* 0x000e30000020f100 */
[----:B------:R-:W1:Y:S01]  /*02f0*/  F2I.TRUNC.NTZ R11, R11 ;  /* 0x0000000b000b7305 */ /* 0x000e62000020f100 */
[----:B0-----:R-:W-:Y:S07]  /*0300*/  STG.E desc[UR4][R2.64], R9 ;  /* 0x0000000902007986 */ /* 0x001fee000c101904 */
[----:B------:R-:W0:Y:S01]  /*0310*/  F2I.TRUNC.NTZ R13, R13 ;  /* 0x0000000d000d7305 */ /* 0x000e22000020f100 */
[----:B-1----:R-:W-:Y:S04]  /*0320*/  STG.E desc[UR4][R2.64+0x4], R11 ;  /* 0x0000040b02007986 */ /* 0x002fe8000c101904 */
[----:B0-----:R-:W-:Y:S01]  /*0330*/  STG.E desc[UR4][R2.64+0x8], R13 ;  /* 0x0000080d02007986 */ /* 0x001fe2000c101904 */
[----:B------:R-:W-:Y:S05]  /*0340*/  EXIT ;  /* 0x000000000000794d */ /* 0x000fea0003800000 */
.L_x_0:
[----:B------:R-:W-:-:S00]  /*0350*/  BRA `(.L_x_0) ;  /* 0xfffffffc00fc7947 */ /* 0x000fc0000383ffff */
[----:B------:R-:W-:-:S00]  /*0360*/  NOP ;  /* 0x0000000000007918 */ /* 0x000fc00000000000 */
        /* <DEDUP_REMOVED lines=9> */
.L_x_4:


//--------------------- .text._Z10areaFilterPiS_iiS_ --------------------------
	.section	.text._Z10areaFilterPiS_iiS_,"ax",@progbits
	.align	128
        .global         _Z10areaFilterPiS_iiS_
        .type           _Z10areaFilterPiS_iiS_,@function
        .size           _Z10areaFilterPiS_iiS_,(.L_x_5 - _Z10areaFilterPiS_iiS_)
        .other          _Z10areaFilterPiS_iiS_,@"STO_CUDA_ENTRY STV_DEFAULT"
_Z10areaFilterPiS_iiS_:
.text._Z10areaFilterPiS_iiS_:
[----:B------:R-:W-:Y:S01]  /*0000*/  LDC R1, c[0x0][0x37c] ;  /* 0x0000df00ff017b82 */ /* 0x000fe20000000800 */
[----:B------:R-:W0:Y:S07]  /*0010*/  S2R R0, SR_CTAID.Y ;  /* 0x0000000000007919 */ /* 0x000e2e0000002600 */
[----:B------:R-:W1:Y:S01]  /*0020*/  LDC R2, c[0x0][0x360] ;  /* 0x0000d800ff027b82 */ /* 0x000e620000000800 */
[----:B------:R-:W2:Y:S01]  /*0030*/  S2R R23, SR_TID.Y ;  /* 0x0000000000177919 */ /* 0x000ea20000002200 */
[----:B------:R-:W3:Y:S06]  /*0040*/  S2R R24, SR_TID.X ;  /* 0x0000000000187919 */ /* 0x000eec0000002100 */
[----:B------:R-:W0:Y:S08]  /*0050*/  LDC R3, c[0x0][0x364] ;  /* 0x0000d900ff037b82 */ /* 0x000e300000000800 */
[----:B------:R-:W1:Y:S08]  /*0060*/  S2UR UR6, SR_CTAID.X ;  /* 0x00000000000679c3 */ /* 0x000e700000002500 */
[----:B------:R-:W4:Y:S01]  /*0070*/  LDC.64 R12, c[0x0][0x390] ;  /* 0x0000e400ff0c7b82 */ /* 0x000f220000000a00 */
[----:B0-----:R-:W-:-:S04]  /*0080*/  IMAD R4, R0, R3, RZ ;  /* 0x0000000300047224 */ /* 0x001fc800078e02ff */
[----:B--2---:R-:W-:Y:S02]  /*0090*/  IMAD.IADD R6, R4, 0x1, R23 ;  /* 0x0000000104067824 */ /* 0x004fe400078e0217 */
[----:B-1----:R-:W-:-:S04]  /*00a0*/  IMAD R5, R2, UR6, RZ ;  /* 0x0000000602057c24 */ /* 0x002fc8000f8e02ff */
[----:B---3--:R-:W-:Y:S01]  /*00b0*/  IMAD.IADD R7, R5, 0x1, R24 ;  /* 0x0000000105077824 */ /* 0x008fe200078e0218 */
[----:B----4-:R-:W-:-:S04]  /*00c0*/  ISETP.GE.AND P0, PT, R6, R13, PT ;  /* 0x0000000d0600720c */ /* 0x010fc80003f06270 */
[----:B------:R-:W-:-:S13]  /*00d0*/  ISETP.GE.OR P0, PT, R7, R12, P0 ;  /* 0x0000000c0700720c */ /* 0x000fda0000706670 */
[----:B------:R-:W-:Y:S05]  /*00e0*/  @P0 EXIT ;  /* 0x000000000000094d */ /* 0x000fea0003800000 */
[----:B------:R-:W0:Y:S01]  /*00f0*/  LDC.64 R10, c[0x0][0x388] ;  /* 0x0000e200ff0a7b82 */ /* 0x000e220000000a00 */
[----:B------:R-:W1:Y:S01]  /*0100*/  S2R R16, SR_CgaCtaId ;  /* 0x0000000000107919 */ /* 0x000e620000008800 */
[----:B------:R-:W2:Y:S01]  /*0110*/  LDCU.64 UR4, c[0x0][0x358] ;  /* 0x00006b00ff0477ac */ /* 0x000ea20008000a00 */
[----:B------:R-:W-:Y:S01]  /*0120*/  IMAD R8, R6, R12, R7 ;  /* 0x0000000c06087224 */ /* 0x000fe200078e0207 */
[----:B------:R-:W-:-:S03]  /*0130*/  ISETP.NE.AND P0, PT, R0, RZ, PT ;  /* 0x000000ff0000720c */ /* 0x000fc60003f05270 */
[----:B------:R-:W-:Y:S01]  /*0140*/  IMAD R8, R8, 0x3, RZ ;  /* 0x0000000308087824 */ /* 0x000fe200078e02ff */
[----:B------:R-:W-:Y:S02]  /*0150*/  ISETP.NE.OR P0, PT, R23, RZ, !P0 ;  /* 0x000000ff1700720c */ /* 0x000fe40004705670 */
[----:B------:R-:W-:Y:S02]  /*0160*/  MOV R9, 0x400 ;  /* 0x0000040000097802 */ /* 0x000fe40000000f00 */
[----:B------:R-:W-:Y:S01]  /*0170*/  ISETP.NE.AND P1, PT, RZ, UR6, PT ;  /* 0x00000006ff007c0c */ /* 0x000fe2000bf25270 */
[----:B0-----:R-:W-:-:S05]  /*0180*/  IMAD.WIDE R14, R8, 0x4, R10 ;  /* 0x00000004080e7825 */ /* 0x001fca00078e020a */
[----:B--2---:R-:W2:Y:S01]  /*0190*/  LDG.E R21, desc[UR4][R14.64+0x4] ;  /* 0x000004040e157981 */ /* 0x004ea2000c1e1900 */
[----:B------:R-:W-:Y:S02]  /*01a0*/  ISETP.NE.OR P1, PT, R24, RZ, !P1 ;  /* 0x000000ff1800720c */ /* 0x000fe40004f25670 */
[----:B-1----:R-:W-:Y:S01]  /*01b0*/  LEA R9, R16, R9, 0x18 ;  /* 0x0000000910097211 */ /* 0x002fe200078ec0ff */
[----:B------:R-:W-:Y:S01]  /*01c0*/  @!P0 IMAD R16, R6, R12, -R12 ;  /* 0x0000000c06108224 */ /* 0x000fe200078e0a0c */
[----:B------:R-:W3:Y:S04]  /*01d0*/  LDG.E R26, desc[UR4][R14.64] ;  /* 0x000000040e1a7981 */ /* 0x000ee8000c1e1900 */
[----:B------:R-:W-:Y:S01]  /*01e0*/  @!P0 IADD3 R18, PT, PT, R7, R16, RZ ;  /* 0x0000001007128210 */ /* 0x000fe20007ffe0ff */
[----:B------:R-:W4:Y:S04]  /*01f0*/  LDG.E R27, desc[UR4][R14.64+0x8] ;  /* 0x000008040e1b7981 */ /* 0x000f28000c1e1900 */
[----:B------:R-:W-:Y:S01]  /*0200*/  @!P0 IMAD R19, R18, 0x3, RZ ;  /* 0x0000000312138824 */ /* 0x000fe200078e02ff */
[----:B------:R-:W5:Y:S03]  /*0210*/  @!P1 LDG.E R16, desc[UR4][R14.64+-0xc] ;  /* 0xfffff4040e109981 */ /* 0x000f66000c1e1900 */
[----:B------:R-:W-:Y:S01]  /*0220*/  @!P0 IMAD.WIDE R18, R19, 0x4, R10 ;  /* 0x0000000413128825 */ /* 0x000fe200078e020a */
[----:B------:R-:W5:Y:S04]  /*0230*/  @!P1 LDG.E R17, desc[UR4][R14.64+-0x8] ;  /* 0xfffff8040e119981 */ /* 0x000f68000c1e1900 */
[----:B------:R-:W5:Y:S04]  /*0240*/  @!P1 LDG.E R29, desc[UR4][R14.64+-0x4] ;  /* 0xfffffc040e1d9981 */ /* 0x000f68000c1e1900 */
[----:B------:R-:W5:Y:S01]  /*0250*/  @!P0 LDG.E R20, desc[UR4][R18.64] ;  /* 0x0000000412148981 */ /* 0x000f62000c1e1900 */
[----:B------:R-:W0:Y:S01]  /*0260*/  I2F.U32.RP R28, R2 ;  /* 0x00000002001c7306 */ /* 0x000e220000209000 */
[----:B------:R-:W-:-:S07]  /*0270*/  IMAD R25, R23, 0x198, R9 ;  /* 0x0000019817197824 */ /* 0x000fce00078e0209 */
[----:B0-----:R-:W0:Y:S01]  /*0280*/  MUFU.RCP R28, R28 ;  /* 0x0000001c001c7308 */ /* 0x001e220000001000 */
[----:B------:R-:W-:Y:S01]  /*0290*/  IMAD R22, R24, 0xc, R25 ;  /* 0x0000000c18167824 */ /* 0x000fe200078e0219 */
[----:B------:R-:W-:-:S04]  /*02a0*/  ISETP.NE.U32.AND P3, PT, R2, RZ, PT ;  /* 0x000000ff0200720c */ /* 0x000fc80003f65070 */
[----:B--2---:R0:W-:Y:S02]  /*02b0*/  STS [R22+0x1a8], R21 ;  /* 0x0001a81516007388 */ /* 0x0041e40000000800 */
[----:B0-----:R-:W-:Y:S02]  /*02c0*/  VIADD R21, R28, 0xffffffe ;  /* 0x0ffffffe1c157836 */ /* 0x001fe40000000000 */
[----:B---3--:R-:W-:Y:S04]  /*02d0*/  STS [R22+0x1a4], R26 ;  /* 0x0001a41a16007388 */ /* 0x008fe80000000800 */
[----:B----4-:R0:W-:Y:S01]  /*02e0*/  STS [R22+0x1ac], R27 ;  /* 0x0001ac1b16007388 */ /* 0x0101e20000000800 */
[----:B------:R-:W1:Y:S03]  /*02f0*/  F2I.FTZ.U32.TRUNC.NTZ R21, R21 ;  /* 0x0000001500157305 */ /* 0x000e66000021f000 */
[----:B------:R-:W2:Y:S04]  /*0300*/  @!P0 LDG.E R28, desc[UR4][R18.64+0x8] ;  /* 0x00000804121c8981 */ /* 0x000ea8000c1e1900 */
[----:B-----5:R1:W-:Y:S01]  /*0310*/  @!P1 STS.64 [R25+0x198], R16 ;  /* 0x0001981019009388 */ /* 0x0203e20000000a00 */
[----:B0-----:R-:W-:-:S03]  /*0320*/  IMAD R27, R24, 0xc, R9 ;  /* 0x0000000c181b7824 */ /* 0x001fc600078e0209 */
[----:B------:R-:W-:Y:S04]  /*0330*/  @!P1 STS [R25+0x1a0], R29 ;  /* 0x0001a01d19009388 */ /* 0x000fe80000000800 */
[----:B------:R0:W-:Y:S01]  /*0340*/  @!P0 STS [R27+0xc], R20 ;  /* 0x00000c141b008388 */ /* 0x0001e20000000800 */
[----:B-1----:R-:W-:-:S03]  /*0350*/  IADD3 R17, PT, PT, RZ, -R21, RZ ;  /* 0x80000015ff117210 */ /* 0x002fc60007ffe0ff */
[----:B------:R1:W3:Y:S02]  /*0360*/  @!P0 LDG.E R26, desc[UR4][R18.64+0x4] ;  /* 0x00000404121a8981 */ /* 0x0002e4000c1e1900 */
[----:B------:R-:W-:Y:S02]  /*0370*/  IMAD R17, R17, R2, RZ ;  /* 0x0000000211117224 */ /* 0x000fe400078e02ff */
[----:B0-----:R-:W-:-:S04]  /*0380*/  IMAD.MOV.U32 R20, RZ, RZ, RZ ;  /* 0x000000ffff147224 */ /* 0x001fc800078e00ff */
[----:B------:R-:W-:Y:S01]  /*0390*/  IMAD.HI.U32 R20, R21, R17, R20 ;  /* 0x0000001115147227 */ /* 0x000fe200078e0014 */
[----:B------:R-:W-:-:S05]  /*03a0*/  IADD3 R21, PT, PT, R2, -0x1, RZ ;  /* 0xffffffff02157810 */ /* 0x000fca0007ffe0ff */
[----:B------:R-:W-:-:S04]  /*03b0*/  IMAD.IADD R17, R21, 0x1, R12 ;  /* 0x0000000115117824 */ /* 0x000fc800078e020c */
[----:B------:R-:W-:-:S05]  /*03c0*/  IMAD.HI.U32 R16, R20, R17, RZ ;  /* 0x0000001114107227 */ /* 0x000fca00078e00ff */
[----:B-1----:R-:W-:-:S05]  /*03d0*/  IADD3 R18, PT, PT, -R16, RZ, RZ ;  /* 0x000000ff10127210 */ /* 0x002fca0007ffe1ff */
[----:B------:R-:W-:-:S05]  /*03e0*/  IMAD R17, R2, R18, R17 ;  /* 0x0000001202117224 */ /* 0x000fca00078e0211 */
[----:B------:R-:W-:-:S13]  /*03f0*/  ISETP.GE.U32.AND P1, PT, R17, R2, PT ;  /* 0x000000021100720c */ /* 0x000fda0003f26070 */
[----:B------:R-:W-:-:S05]  /*0400*/  @P1 IMAD.IADD R17, R17, 0x1, -R2 ;  /* 0x0000000111111824 */ /* 0x000fca00078e0a02 */
[----:B------:R-:W-:Y:S02]  /*0410*/  ISETP.GE.U32.AND P2, PT, R17, R2, PT ;  /* 0x000000021100720c */ /* 0x000fe40003f46070 */
[----:B------:R-:W-:-:S11]  /*0420*/  @P1 IADD3 R16, PT, PT, R16, 0x1, RZ ;  /* 0x0000000110101810 */ /* 0x000fd60007ffe0ff */
[----:B------:R-:W-:Y:S01]  /*0430*/  @P2 VIADD R16, R16, 0x1 ;  /* 0x0000000110102836 */ /* 0x000fe20000000000 */
[----:B------:R-:W-:-:S04]  /*0440*/  @!P3 LOP3.LUT R16, RZ, R2, RZ, 0x33, !PT ;  /* 0x00000002ff10b212 */ /* 0x000fc800078e33ff */
[----:B------:R-:W-:-:S04]  /*0450*/  IADD3 R16, PT, PT, R16, -0x1, RZ ;  /* 0xffffffff10107810 */ /* 0x000fc80007ffe0ff */
[----:B------:R-:W-:-:S04]  /*0460*/  ISETP.NE.AND P4, PT, R16, UR6, PT ;  /* 0x0000000610007c0c */ /* 0x000fc8000bf85270 */
[----:B------:R-:W-:-:S13]  /*0470*/  ISETP.NE.OR P2, PT, R24, R21, !P4 ;  /* 0x000000151800720c */ /* 0x000fda0006745670 */
[----:B------:R-:W4:Y:S04]  /*0480*/  @!P2 LDG.E R16, desc[UR4][R14.64+0x10] ;  /* 0x000010040e10a981 */ /* 0x000f28000c1e1900 */
[----:B------:R-:W4:Y:S01]  /*0490*/  @!P2 LDG.E R17, desc[UR4][R14.64+0x14] ;  /* 0x000014040e11a981 */ /* 0x000f22000c1e1900 */
[----:B------:R-:W0:Y:S08]  /*04a0*/  I2F.U32.RP R20, R3 ;  /* 0x0000000300147306 */ /* 0x000e300000209000 */
[----:B0-----:R-:W0:Y:S02]  /*04b0*/  MUFU.RCP R20, R20 ;  /* 0x0000001400147308 */ /* 0x001e240000001000 */
[----:B0-----:R-:W-:-:S06]  /*04c0*/  VIADD R19, R20, 0xffffffe ;  /* 0x0ffffffe14137836 */ /* 0x001fcc0000000000 */
[----:B------:R-:W0:Y:S02]  /*04d0*/  F2I.FTZ.U32.TRUNC.NTZ R19, R19 ;  /* 0x0000001300137305 */ /* 0x000e24000021f000 */
[----:B0-----:R-:W-:-:S05]  /*04e0*/  IADD3 R18, PT, PT, RZ, -R19, RZ ;  /* 0x80000013ff127210 */ /* 0x001fca0007ffe0ff */
[----:B------:R-:W-:Y:S02]  /*04f0*/  IMAD R29, R18, R3, RZ ;  /* 0x00000003121d7224 */ /* 0x000fe400078e02ff */
[----:B------:R-:W-:-:S04]  /*0500*/  IMAD.MOV.U32 R18, RZ, RZ, RZ ;  /* 0x000000ffff127224 */ /* 0x000fc800078e00ff */
[----:B------:R-:W-:Y:S01]  /*0510*/  IMAD.HI.U32 R29, R19, R29, R18 ;  /* 0x0000001d131d7227 */ /* 0x000fe200078e0012 */
[----:B------:R-:W-:-:S05]  /*0520*/  IADD3 R18, PT, PT, R3, -0x1, R13 ;  /* 0xffffffff03127810 */ /* 0x000fca0007ffe00d */
[----:B------:R-:W-:-:S05]  /*0530*/  IMAD.HI.U32 R29, R29, R18, RZ ;  /* 0x000000121d1d7227 */ /* 0x000fca00078e00ff */
[----:B------:R-:W-:-:S05]  /*0540*/  IADD3 R19, PT, PT, -R29, RZ, RZ ;  /* 0x000000ff1d137210 */ /* 0x000fca0007ffe1ff */
[C---:B------:R-:W-:Y:S01]  /*0550*/  IMAD R18, R3.reuse, R19, R18 ;  /* 0x0000001303127224 */ /* 0x040fe200078e0212 */
[----:B------:R-:W-:Y:S01]  /*0560*/  ISETP.NE.U32.AND P3, PT, R3, RZ, PT ;  /* 0x000000ff0300720c */ /* 0x000fe20003f65070 */
[----:B--2---:R-:W-:Y:S04]  /*0570*/  @!P0 STS [R27+0x14], R28 ;  /* 0x0000141c1b008388 */ /* 0x004fe80000000800 */
[----:B---3--:R-:W-:Y:S01]  /*0580*/  @!P0 STS [R27+0x10], R26 ;  /* 0x0000101a1b008388 */ /* 0x008fe20000000800 */
[----:B------:R-:W-:-:S13]  /*0590*/  ISETP.GE.U32.AND P0, PT, R18, R3, PT ;  /* 0x000000031200720c */ /* 0x000fda0003f06070 */
[----:B------:R-:W-:-:S05]  /*05a0*/  @P0 IMAD.IADD R18, R18, 0x1, -R3 ;  /* 0x0000000112120824 */ /* 0x000fca00078e0a03 */
[----:B------:R-:W-:Y:S02]  /*05b0*/  ISETP.GE.U32.AND P1, PT, R18, R3, PT ;  /* 0x000000031200720c */ /* 0x000fe40003f26070 */
[----:B------:R-:W-:-:S11]  /*05c0*/  @P0 IADD3 R29, PT, PT, R29, 0x1, RZ ;  /* 0x000000011d1d0810 */ /* 0x000fd60007ffe0ff */
[----:B------:R-:W-:Y:S01]  /*05d0*/  @P1 VIADD R29, R29, 0x1 ;  /* 0x000000011d1d1836 */ /* 0x000fe20000000000 */
[----:B------:R-:W-:-:S04]  /*05e0*/  @!P3 LOP3.LUT R29, RZ, R3, RZ, 0x33, !PT ;  /* 0x00000003ff1db212 */ /* 0x000fc800078e33ff */
[----:B------:R-:W-:-:S04]  /*05f0*/  IADD3 R19, PT, PT, R29, -0x1, RZ ;  /* 0xffffffff1d137810 */ /* 0x000fc80007ffe0ff */
[----:B------:R-:W-:-:S04]  /*0600*/  ISETP.NE.AND P5, PT, R0, R19, PT ;  /* 0x000000130000720c */ /* 0x000fc80003fa5270 */
[----:B------:R-:W-:Y:S01]  /*0610*/  ISETP.NE.OR P6, PT, R23, R21, !P5 ;  /* 0x000000151700720c */ /* 0x000fe20006fc5670 */
[----:B----4-:R0:W-:-:S12]  /*0620*/  @!P2 STS.64 [R25+0x328], R16 ;  /* 0x000328101900a388 */ /* 0x0101d80000000a00 */
[----:B0-----:R-:W-:Y:S02]  /*0630*/  @!P6 IMAD.WIDE R16, R12, 0xc, R14 ;  /* 0x0000000c0c10e825 */ /* 0x001fe400078e020e */
[----:B------:R-:W2:Y:S04]  /*0640*/  @!P2 LDG.E R14, desc[UR4][R14.64+0xc] ;  /* 0x00000c040e0ea981 */ /* 0x000ea8000c1e1900 */
[----:B------:R-:W3:Y:S04]  /*0650*/  @!P6 LDG.E R18, desc[UR4][R16.64] ;  /* 0x000000041012e981 */ /* 0x000ee8000c1e1900 */
[----:B------:R-:W4:Y:S04]  /*0660*/  @!P6 LDG.E R20, desc[UR4][R16.64+0x4] ;  /* 0x000004041014e981 */ /* 0x000f28000c1e1900 */
[----:B------:R-:W5:Y:S01]  /*0670*/  @!P6 LDG.E R26, desc[UR4][R16.64+0x8] ;  /* 0x00000804101ae981 */ /* 0x000f62000c1e1900 */
[C---:B------:R-:W-:Y:S01]  /*0680*/  VIADD R21, R7.reuse, 0x1 ;  /* 0x0000000107157836 */ /* 0x040fe20000000000 */
[----:B------:R-:W-:-:S04]  /*0690*/  ISETP.GT.AND P0, PT, R7, R12, PT ;  /* 0x0000000c0700720c */ /* 0x000fc80003f04270 */
[----:B------:R-:W-:Y:S02]  /*06a0*/  ISETP.GT.AND P1, PT, R21, R12, PT ;  /* 0x0000000c1500720c */ /* 0x000fe40003f24270 */
[C---:B------:R-:W-:Y:S02]  /*06b0*/  ISETP.GT.AND P0, PT, R7.reuse, RZ, !P0 ;  /* 0x000000ff0700720c */ /* 0x040fe40004704270 */
[----:B------:R-:W-:Y:S01]  /*06c0*/  ISETP.LT.U32.AND P1, PT, R7, 0x7fffffff, !P1 ;  /* 0x7fffffff0700780c */ /* 0x000fe20004f21070 */
[----:B------:R-:W-:Y:S03]  /*06d0*/  BSSY.RECONVERGENT B0, `(.L_x_1) ;  /* 0x0000037000007945 */ /* 0x000fe60003800200 */
[----:B------:R-:W-:-:S04]  /*06e0*/  ISETP.EQ.OR P3, PT, R6, RZ, !P1 ;  /* 0x000000ff0600720c */ /* 0x000fc80004f62670 */
[----:B------:R-:W-:Y:S01]  /*06f0*/  ISETP.GT.U32.OR P3, PT, R6, R13, P3 ;  /* 0x0000000d0600720c */ /* 0x000fe20001f64470 */
[----:B--2---:R0:W-:Y:S04]  /*0700*/  @!P2 STS [R25+0x324], R14 ;  /* 0x0003240e1900a388 */ /* 0x0041e80000000800 */
[----:B---3--:R0:W-:Y:S04]  /*0710*/  @!P6 STS [R27+0x34a4], R18 ;  /* 0x0034a4121b00e388 */ /* 0x0081e80000000800 */
[----:B----4-:R0:W-:Y:S04]  /*0720*/  @!P6 STS [R27+0x34a8], R20 ;  /* 0x0034a8141b00e388 */ /* 0x0101e80000000800 */
[----:B-----5:R0:W-:Y:S01]  /*0730*/  @!P6 STS [R27+0x34ac], R26 ;  /* 0x0034ac1a1b00e388 */ /* 0x0201e20000000800 */
[----:B------:R-:W-:-:S02]  /*0740*/  LOP3.LUT P6, RZ, R24, R23, RZ, 0xfc, !PT ;  /* 0x0000001718ff7212 */ /* 0x000fc400078cfcff */
[----:B------:R-:W-:-:S04]  /*0750*/  ISETP.EQ.OR P2, PT, R6, RZ, !P0 ;  /* 0x000000ff0600720c */ /* 0x000fc80004742670 */
[----:B------:R-:W-:-:S07]  /*0760*/  ISETP.GT.U32.OR P2, PT, R6, R13, P2 ;  /* 0x0000000d0600720c */ /* 0x000fce0001744470 */
[----:B0-----:R-:W-:Y:S06]  /*0770*/  @P6 BRA `(.L_x_2) ;  /* 0x0000000000b06947 */ /* 0x001fec0003800000 */
[----:B------:R-:W-:-:S04]  /*0780*/  ISETP.NE.AND P6, PT, R7, RZ, PT ;  /* 0x000000ff0700720c */ /* 0x000fc80003fc5270 */
[----:B------:R-:W-:-:S13]  /*0790*/  ISETP.EQ.OR P6, PT, R6, RZ, !P6 ;  /* 0x000000ff0600720c */ /* 0x000fda00077c2670 */
[----:B------:R-:W-:Y:S01]  /*07a0*/  @!P6 IMAD R14, R6, R12, -R12 ;  /* 0x0000000c060ee224 */ /* 0x000fe200078e0a0c */
[----:B------:R-:W-:-:S03]  /*07b0*/  @!P6 MOV R15, 0x3 ;  /* 0x00000003000fe802 */ /* 0x000fc60000000f00 */
[----:B------:R-:W-:-:S04]  /*07c0*/  @!P6 IMAD.IADD R14, R7, 0x1, R14 ;  /* 0x00000001070ee824 */ /* 0x000fc800078e020e */
[----:B------:R-:W-:-:S04]  /*07d0*/  @!P6 IMAD R15, R14, R15, -0x3 ;  /* 0xfffffffd0e0fe424 */ /* 0x000fc800078e020f */
[----:B------:R-:W-:-:S05]  /*07e0*/  @!P6 IMAD.WIDE R14, R15, 0x4, R10 ;  /* 0x000000040f0ee825 */ /* 0x000fca00078e020a */
[----:B------:R-:W2:Y:S04]  /*07f0*/  @!P6 LDG.E R16, desc[UR4][R14.64] ;  /* 0x000000040e10e981 */ /* 0x000ea8000c1e1900 */
[----:B------:R-:W2:Y:S04]  /*0800*/  @!P6 LDG.E R17, desc[UR4][R14.64+0x4] ;  /* 0x000004040e11e981 */ /* 0x000ea8000c1e1900 */
[----:B------:R-:W3:Y:S01]  /*0810*/  @!P6 LDG.E R18, desc[UR4][R14.64+0x8] ;  /* 0x000008040e12e981 */ /* 0x000ee2000c1e1900 */
[----:B------:R-:W-:-:S13]  /*0820*/  ISETP.EQ.OR P5, PT, R7, RZ, !P5 ;  /* 0x000000ff0700720c */ /* 0x000fda0006fa2670 */
[----:B------:R-:W-:Y:S01]  /*0830*/  @!P5 IMAD.MOV.U32 R21, RZ, RZ, 0x3 ;  /* 0x00000003ff15d424 */ /* 0x000fe200078e00ff */
[----:B--2---:R-:W-:Y:S04]  /*0840*/  @!P6 STS.64 [R9], R16 ;  /* 0x000000100900e388 */ /* 0x004fe80000000a00 */
[----:B---3--:R0:W-:Y:S01]  /*0850*/  @!P6 STS [R9+0x8], R18 ;  /* 0x000008120900e388 */ /* 0x0081e20000000800 */
[----:B------:R-:W-:Y:S02]  /*0860*/  ISETP.EQ.OR P6, PT, R6, RZ, !P4 ;  /* 0x000000ff0600720c */ /* 0x000fe400067c2670 */
[----:B------:R-:W-:Y:S02]  /*0870*/  ISETP.EQ.OR P4, PT, R0, R19, !P4 ;  /* 0x000000130000720c */ /* 0x000fe40006782670 */
[----:B------:R-:W-:-:S05]  /*0880*/  @!P5 IADD3 R0, PT, PT, R4, R3, RZ ;  /* 0x000000030400d210 */ /* 0x000fca0007ffe0ff */
[----:B------:R-:W-:-:S04]  /*0890*/  @!P5 IMAD R0, R0, R12, R7 ;  /* 0x0000000c0000d224 */ /* 0x000fc800078e0207 */
[----:B------:R-:W-:Y:S02]  /*08a0*/  @!P6 IMAD R19, R6, R12, -R12 ;  /* 0x0000000c0613e224 */ /* 0x000fe400078e0a0c */
[----:B------:R-:W-:Y:S01]  /*08b0*/  @!P4 IMAD.IADD R4, R4, 0x1, R3 ;  /* 0x000000010404c824 */ /* 0x000fe200078e0203 */
[----:B------:R-:W-:Y:S01]  /*08c0*/  @!P4 IADD3 R3, PT, PT, R5, R2, RZ ;  /* 0x000000020503c210 */ /* 0x000fe20007ffe0ff */
[----:B------:R-:W-:Y:S01]  /*08d0*/  @!P5 IMAD R15, R0, R21, -0x3 ;  /* 0xfffffffd000fd424 */ /* 0x000fe200078e0215 */
[----:B------:R-:W-:-:S03]  /*08e0*/  @!P6 IADD3 R2, PT, PT, R19, R5, R2 ;  /* 0x000000051302e210 */ /* 0x000fc60007ffe002 */
[----:B------:R-:W-:Y:S02]  /*08f0*/  @!P4 IMAD R4, R4, R12, R3 ;  /* 0x0000000c0404c224 */ /* 0x000fe400078e0203 */
[----:B------:R-:W-:Y:S02]  /*0900*/  @!P6 IMAD R3, R2, 0x3, RZ ;  /* 0x000000030203e824 */ /* 0x000fe400078e02ff */
[----:B------:R-:W-:Y:S02]  /*0910*/  @!P4 IMAD R5, R4, 0x3, RZ ;  /* 0x000000030405c824 */ /* 0x000fe400078e02ff */
[----:B------:R-:W-:-:S04]  /*0920*/  @!P5 IMAD.WIDE R14, R15, 0x4, R10 ;  /* 0x000000040f0ed825 */ /* 0x000fc800078e020a */
[--C-:B------:R-:W-:Y:S01]  /*0930*/  @!P6 IMAD.WIDE R2, R3, 0x4, R10.reuse ;  /* 0x000000040302e825 */ /* 0x100fe200078e020a */
[----:B0-----:R-:W2:Y:S03]  /*0940*/  @!P5 LDG.E R18, desc[UR4][R14.64+0x8] ;  /* 0x000008040e12d981 */ /* 0x001ea6000c1e1900 */
[----:B------:R-:W-:Y:S01]  /*0950*/  @!P4 IMAD.WIDE R10, R5, 0x4, R10 ;  /* 0x00000004050ac825 */ /* 0x000fe200078e020a */
[----:B------:R-:W3:Y:S04]  /*0960*/  @!P5 LDG.E R4, desc[UR4][R14.64] ;  /* 0x000000040e04d981 */ /* 0x000ee8000c1e1900 */
[----:B------:R-:W3:Y:S04]  /*0970*/  @!P5 LDG.E R5, desc[UR4][R14.64+0x4] ;  /* 0x000004040e05d981 */ /* 0x000ee8000c1e1900 */
[----:B------:R-:W4:Y:S04]  /*0980*/  @!P6 LDG.E R0, desc[UR4][R2.64] ;  /* 0x000000040200e981 */ /* 0x000f28000c1e1900 */
[----:B------:R-:W5:Y:S04]  /*0990*/  @!P6 LDG.E R16, desc[UR4][R2.64+0x4] ;  /* 0x000004040210e981 */ /* 0x000f68000c1e1900 */
[----:B------:R-:W5:Y:S04]  /*09a0*/  @!P6 LDG.E R17, desc[UR4][R2.64+0x8] ;  /* 0x000008040211e981 */ /* 0x000f68000c1e1900 */
[----:B------:R-:W5:Y:S04]  /*09b0*/  @!P4 LDG.E R20, desc[UR4][R10.64] ;  /* 0x000000040a14c981 */ /* 0x000f68000c1e1900 */
[----:B------:R-:W5:Y:S04]  /*09c0*/  @!P4 LDG.E R24, desc[UR4][R10.64+0x4] ;  /* 0x000004040a18c981 */ /* 0x000f68000c1e1900 */
[----:B------:R-:W5:Y:S04]  /*09d0*/  @!P4 LDG.E R25, desc[UR4][R10.64+0x8] ;  /* 0x000008040a19c981 */ /* 0x000f68000c1e1900 */
[----:B--2---:R0:W-:Y:S04]  /*09e0*/  @!P5 STS [R9+0x34a0], R18 ;  /* 0x0034a0120900d388 */ /* 0x0041e80000000800 */
[----:B---3--:R0:W-:Y:S04]  /*09f0*/  @!P5 STS.64 [R9+0x3498], R4 ;  /* 0x003498040900d388 */ /* 0x0081e80000000a00 */
[----:B----4-:R0:W-:Y:S04]  /*0a00*/  @!P6 STS [R9+0x18c], R0 ;  /* 0x00018c000900e388 */ /* 0x0101e80000000800 */
[----:B-----5:R0:W-:Y:S04]  /*0a10*/  @!P6 STS.64 [R9+0x190], R16 ;  /* 0x000190100900e388 */ /* 0x0201e80000000a00 */
[----:B------:R0:W-:Y:S04]  /*0a20*/  @!P4 STS [R9+0x3624], R20 ;  /* 0x003624140900c388 */ /* 0x0001e80000000800 */
[----:B------:R0:W-:Y:S02]  /*0a30*/  @!P4 STS.64 [R9+0x3628], R24 ;  /* 0x003628180900c388 */ /* 0x0001e40000000a00 */
.L_x_2:
[----:B------:R-:W-:Y:S05]  /*0a40*/  BSYNC.RECONVERGENT B0 ;  /* 0x0000000000007941 */ /* 0x000fea0003800200 */
.L_x_1:
[----:B------:R-:W1:Y:S08]  /*0a50*/  @!P2 LDC.64 R2, c[0x0][0x398] ;  /* 0x0000e600ff02ab82 */ /* 0x000e700000000a00 */
[----:B------:R-:W-:Y:S01]  /*0a60*/  BAR.SYNC.DEFER_BLOCKING 0x0 ;  /* 0x0000000000007b1d */ /* 0x000fe20000010000 */
[----:B0-----:R-:W-:-:S07]  /*0a70*/  HFMA2 R0, -RZ, RZ, 0, 0 ;  /* 0x00000000ff007431 */ /* 0x001fce00000001ff */
[----:B------:R-:W0:Y:S01]  /*0a80*/  @!P3 LDC.64 R4, c[0x0][0x398] ;  /* 0x0000e600ff04bb82 */ /* 0x000e220000000a00 */
[----:B-1----:R-:W2:Y:S04]  /*0a90*/  @!P2 LDG.E R0, desc[UR4][R2.64] ;  /* 0x000000040200a981 */ /* 0x002ea8000c1e1900 */
[----:B------:R-:W2:Y:S04]  /*0aa0*/  @!P2 LDS R15, [R22] ;  /* 0x00000000160fa984 */ /* 0x000ea80000000800 */
[----:B0-----:R-:W3:Y:S01]  /*0ab0*/  @!P3 LDG.E R4, desc[UR4][R4.64+0x4] ;  /* 0x000004040404b981 */ /* 0x001ee2000c1e1900 */
[----:B------:R-:W-:Y:S01]  /*0ac0*/  VIADD R7, R7, 0x2 ;  /* 0x0000000207077836 */ /* 0x000fe20000000000 */
[----:B------:R-:W-:Y:S01]  /*0ad0*/  ISETP.GE.U32.OR P6, PT, R6, R13, !P0 ;  /* 0x0000000d0600720c */ /* 0x000fe200047c6470 */
[----:B------:R-:W-:Y:S01]  /*0ae0*/  IMAD.MOV.U32 R9, RZ, RZ, RZ ;  /* 0x000000ffff097224 */ /* 0x000fe200078e00ff */
[----:B------:R-:W0:Y:S01]  /*0af0*/  @!P2 LDS R17, [R22+0x4] ;  /* 0x000004001611a984 */ /* 0x000e220000000800 */
[----:B------:R-:W-:-:S02]  /*0b00*/  MOV R11, RZ ;  /* 0x000000ff000b7202 */ /* 0x000fc40000000f00 */
[C---:B------:R-:W-:Y:S01]  /*0b10*/  ISETP.GT.AND P5, PT, R7.reuse, R12, PT ;  /* 0x0000000c0700720c */ /* 0x040fe20003fa4270 */
[----:B------:R-:W1:Y:S03]  /*0b20*/  @!P2 LDS R19, [R22+0x8] ;  /* 0x000008001613a984 */ /* 0x000e660000000800 */
[----:B------:R-:W-:Y:S01]  /*0b30*/  ISETP.GT.AND P5, PT, R7, RZ, !P5 ;  /* 0x000000ff0700720c */ /* 0x000fe20006fa4270 */
[----:B------:R-:W3:Y:S01]  /*0b40*/  @!P3 LDS R10, [R22+0xc] ;  /* 0x00000c00160ab984 */ /* 0x000ee20000000800 */
[----:B------:R-:W-:Y:S02]  /*0b50*/  HFMA2 R7, -RZ, RZ, 0, 0 ;  /* 0x00000000ff077431 */ /* 0x000fe400000001ff */
[C---:B------:R-:W-:Y:S01]  /*0b60*/  ISETP.EQ.OR P4, PT, R6.reuse, RZ, !P5 ;  /* 0x000000ff0600720c */ /* 0x040fe20006f82670 */
[----:B------:R-:W4:Y:S03]  /*0b70*/  @!P3 LDS R14, [R22+0x10] ;  /* 0x00001000160eb984 */ /* 0x000f260000000800 */
[----:B------:R-:W-:Y:S01]  /*0b80*/  ISETP.GT.U32.OR P4, PT, R6, R13, P4 ;  /* 0x0000000d0600720c */ /* 0x000fe20002784470 */
[----:B------:R-:W5:Y:S04]  /*0b90*/  @!P3 LDS R16, [R22+0x14] ;  /* 0x000014001610b984 */ /* 0x000f680000000800 */
[----:B------:R-:W-:Y:S04]  /*0ba0*/  @!P6 LDS R27, [R22+0x19c] ;  /* 0x00019c00161be984 */ /* 0x000fe80000000800 */
[----:B------:R-:W-:Y:S04]  /*0bb0*/  @!P6 LDS R28, [R22+0x1a0] ;  /* 0x0001a000161ce984 */ /* 0x000fe80000000800 */
[----:B------:R-:W0:Y:S01]  /*0bc0*/  @!P4 LDC.64 R20, c[0x0][0x398] ;  /* 0x0000e600ff14cb82 */ /* 0x000e220000000a00 */
[----:B------:R-:W5:Y:S04]  /*0bd0*/  @!P4 LDS R24, [R22+0x18] ;  /* 0x000018001618c984 */ /* 0x000f680000000800 */
[----:B------:R-:W5:Y:S04]  /*0be0*/  @!P4 LDS R25, [R22+0x1c] ;  /* 0x00001c001619c984 */ /* 0x000f680000000800 */
[----:B------:R-:W5:Y:S04]  /*0bf0*/  @!P4 LDS R26, [R22+0x20] ;  /* 0x00002000161ac984 */ /* 0x000f680000000800 */
[----:B0-----:R0:W5:Y:S04]  /*0c00*/  @!P4 LDG.E R20, desc[UR4][R20.64+0x8] ;  /* 0x000008041414c981 */ /* 0x001168000c1e1900 */
[----:B0-----:R-:W0:Y:S01]  /*0c10*/  @!P6 LDS R21, [R22+0x198] ;  /* 0x000198001615e984 */ /* 0x001e220000000800 */
[----:B--2---:R-:W-:-:S02]  /*0c20*/  @!P2 IMAD R11, R0, R15, RZ ;  /* 0x0000000f000ba224 */ /* 0x004fc400078e02ff */
[C---:B------:R-:W-:Y:S02]  /*0c30*/  @!P2 IMAD R9, R0.reuse, R17, RZ ;  /* 0x000000110009a224 */ /* 0x040fe400078e02ff */
[----:B-1----:R-:W-:Y:S01]  /*0c40*/  @!P2 IMAD R7, R0, R19, RZ ;  /* 0x000000130007a224 */ /* 0x002fe200078e02ff */
[-C--:B------:R-:W-:Y:S01]  /*0c50*/  ISETP.GE.U32.OR P2, PT, R6, R13.reuse, !P1 ;  /* 0x0000000d0600720c */ /* 0x080fe20004f46470 */
[----:B------:R-:W1:Y:S01]  /*0c60*/  @!P6 LDC.64 R18, c[0x0][0x398] ;  /* 0x0000e600ff12eb82 */ /* 0x000e620000000a00 */
[C---:B---3--:R-:W-:Y:S02]  /*0c70*/  @!P3 IMAD R11, R4.reuse, R10, R11 ;  /* 0x0000000a040bb224 */ /* 0x048fe400078e020b */
[C---:B----4-:R-:W-:Y:S02]  /*0c80*/  @!P3 IMAD R9, R4.reuse, R14, R9 ;  /* 0x0000000e0409b224 */ /* 0x050fe400078e0209 */
[----:B-----5:R-:W-:Y:S02]  /*0c90*/  @!P3 IMAD R7, R4, R16, R7 ;  /* 0x000000100407b224 */ /* 0x020fe400078e0207 */
[----:B------:R-:W-:Y:S01]  /*0ca0*/  @!P3 IMAD.IADD R0, R0, 0x1, R4 ;  /* 0x000000010000b824 */ /* 0x000fe200078e0204 */
[----:B------:R-:W-:-:S02]  /*0cb0*/  ISETP.GE.U32.OR P3, PT, R6, R13, !P5 ;  /* 0x0000000d0600720c */ /* 0x000fc40006f66470 */
[----:B------:R-:W-:Y:S02]  /*0cc0*/  IADD3 R6, PT, PT, R6, 0x2, RZ ;  /* 0x0000000206067810 */ /* 0x000fe40007ffe0ff */
[----:B------:R-:W2:Y:S01]  /*0cd0*/  @!P2 LDC.64 R16, c[0x0][0x398] ;  /* 0x0000e600ff10ab82 */ /* 0x000ea20000000a00 */
[----:B------:R-:W3:Y:S01]  /*0ce0*/  @!P2 LDS R23, [R22+0x1a4] ;  /* 0x0001a4001617a984 */ /* 0x000ee20000000800 */
[CC--:B------:R-:W-:Y:S02]  /*0cf0*/  ISETP.GT.U32.OR P0, PT, R6.reuse, R13.reuse, !P0 ;  /* 0x0000000d0600720c */ /* 0x0c0fe40004704470 */
[CC--:B------:R-:W-:Y:S02]  /*0d00*/  ISETP.GT.U32.OR P1, PT, R6.reuse, R13.reuse, !P1 ;  /* 0x0000000d0600720c */ /* 0x0c0fe40004f24470 */
[----:B------:R-:W-:-:S03]  /*0d10*/  ISETP.GT.U32.OR P5, PT, R6, R13, !P5 ;  /* 0x0000000d0600720c */ /* 0x000fc60006fa4470 */
[----:B------:R-:W4:Y:S01]  /*0d20*/  @!P3 LDC.64 R14, c[0x0][0x398] ;  /* 0x0000e600ff0ebb82 */ /* 0x000f220000000a00 */
[----:B-1----:R1:W5:Y:S07]  /*0d30*/  @!P6 LDG.E R18, desc[UR4][R18.64+0xc] ;  /* 0x00000c041212e981 */ /* 0x00236e000c1e1900 */
[----:B------:R-:W0:Y:S01]  /*0d40*/  @!P0 LDC.64 R12, c[0x0][0x398] ;  /* 0x0000e600ff0c8b82 */ /* 0x000e220000000a00 */
[----:B-1----:R-:W-:Y:S07]  /*0d50*/  @!P3 LDS R19, [R22+0x1b0] ;  /* 0x0001b0001613b984 */ /* 0x002fee0000000800 */
[----:B------:R-:W1:Y:S01]  /*0d60*/  @!P1 LDC.64 R4, c[0x0][0x398] ;  /* 0x0000e600ff049b82 */ /* 0x000e620000000a00 */
[----:B--2---:R2:W3:Y:S07]  /*0d70*/  @!P2 LDG.E R6, desc[UR4][R16.64+0x10] ;  /* 0x000010041006a981 */ /* 0x0044ee000c1e1900 */
[----:B------:R-:W1:Y:S01]  /*0d80*/  @!P5 LDC.64 R2, c[0x0][0x398] ;  /* 0x0000e600ff02db82 */ /* 0x000e620000000a00 */
[----:B----4-:R4:W3:Y:S04]  /*0d90*/  @!P3 LDG.E R10, desc[UR4][R14.64+0x14] ;  /* 0x000014040e0ab981 */ /* 0x0108e8000c1e1900 */
[----:B--2---:R-:W-:Y:S04]  /*0da0*/  @!P3 LDS R17, [R22+0x1b4] ;  /* 0x0001b4001611b984 */ /* 0x004fe80000000800 */
[----:B0-----:R0:W2:Y:S01]  /*0db0*/  @!P0 LDG.E R12, desc[UR4][R12.64+0x18] ;  /* 0x000018040c0c8981 */ /* 0x0010a2000c1e1900 */
[----:B------:R-:W-:-:S03]  /*0dc0*/  @!P4 IMAD.IADD R0, R0, 0x1, R20 ;  /* 0x000000010000c824 */ /* 0x000fc600078e0214 */
[----:B----4-:R-:W-:Y:S04]  /*0dd0*/  @!P2 LDS R14, [R22+0x1ac] ;  /* 0x0001ac00160ea984 */ /* 0x010fe80000000800 */
[----:B-1----:R-:W4:Y:S01]  /*0de0*/  @!P1 LDG.E R4, desc[UR4][R4.64+0x1c] ;  /* 0x00001c0404049981 */ /* 0x002f22000c1e1900 */
[----:B------:R-:W-:-:S03]  /*0df0*/  @!P4 IMAD R11, R20, R24, R11 ;  /* 0x00000018140bc224 */ /* 0x000fc600078e020b */
[----:B0-----:R-:W0:Y:S04]  /*0e00*/  @!P2 LDS R13, [R22+0x1a8] ;  /* 0x0001a800160da984 */ /* 0x001e280000000800 */
[----:B------:R-:W4:Y:S01]  /*0e10*/  @!P5 LDG.E R2, desc[UR4][R2.64+0x20] ;  /* 0x000020040202d981 */ /* 0x000f22000c1e1900 */
[C---:B------:R-:W-:Y:S02]  /*0e20*/  @!P4 IMAD R9, R20.reuse, R25, R9 ;  /* 0x000000191409c224 */ /* 0x040fe400078e0209 */
[----:B------:R-:W-:Y:S01]  /*0e30*/  @!P4 IMAD R7, R20, R26, R7 ;  /* 0x0000001a1407c224 */ /* 0x000fe200078e0207 */
[----:B------:R-:W1:Y:S04]  /*0e40*/  @!P3 LDS R16, [R22+0x1b8] ;  /* 0x0001b8001610b984 */ /* 0x000e680000000800 */
[----:B------:R-:W1:Y:S04]  /*0e50*/  @!P0 LDS R15, [R22+0x330] ;  /* 0x00033000160f8984 */ /* 0x000e680000000800 */
[----:B------:R-:W-:Y:S04]  /*0e60*/  @!P1 LDS R20, [R22+0x33c] ;  /* 0x00033c0016149984 */ /* 0x000fe80000000800 */
[----:B------:R-:W-:Y:S04]  /*0e70*/  @!P1 LDS R25, [R22+0x340] ;  /* 0x0003400016199984 */ /* 0x000fe80000000800 */
[----:B------:R-:W-:Y:S01]  /*0e80*/  @!P5 LDS R26, [R22+0x348] ;  /* 0x00034800161ad984 */ /* 0x000fe20000000800 */
[----:B-----5:R-:W-:-:S05]  /*0e90*/  @!P6 IADD3 R0, PT, PT, R0, R18, RZ ;  /* 0x000000120000e210 */ /* 0x020fca0007ffe0ff */
[----:B---3--:R-:W-:-:S05]  /*0ea0*/  @!P2 IMAD.IADD R0, R0, 0x1, R6 ;  /* 0x000000010000a824 */ /* 0x008fca00078e0206 */
[----:B------:R-:W-:-:S05]  /*0eb0*/  @!P3 IADD3 R0, PT, PT, R0, R10, RZ ;  /* 0x0000000a0000b210 */ /* 0x000fca0007ffe0ff */
[----:B--2---:R-:W-:-:S05]  /*0ec0*/  @!P0 IMAD.IADD R0, R0, 0x1, R12 ;  /* 0x0000000100008824 */ /* 0x004fca00078e020c */
[----:B----4-:R-:W-:-:S05]  /*0ed0*/  @!P1 IADD3 R0, PT, PT, R0, R4, RZ ;  /* 0x0000000400009210 */ /* 0x010fca0007ffe0ff */
[----:B------:R-:W-:-:S05]  /*0ee0*/  @!P5 IMAD.IADD R0, R0, 0x1, R2 ;  /* 0x000000010000d824 */ /* 0x000fca00078e0202 */
[----:B------:R-:W-:Y:S01]  /*0ef0*/  IABS R5, R0 ;  /* 0x0000000000057213 */ /* 0x000fe20000000000 */
[C---:B------:R-:W-:Y:S02]  /*0f00*/  @!P6 IMAD R11, R18.reuse, R21, R11 ;  /* 0x00000015120be224 */ /* 0x040fe400078e020b */
[C---:B------:R-:W-:Y:S01]  /*0f10*/  @!P6 IMAD R9, R18.reuse, R27, R9 ;  /* 0x0000001b1209e224 */ /* 0x040fe200078e0209 */
[----:B------:R-:W2:Y:S01]  /*0f20*/  I2F.RP R24, R5 ;  /* 0x0000000500187306 */ /* 0x000ea20000209400 */
[----:B------:R-:W-:Y:S01]  /*0f30*/  @!P6 IMAD R7, R18, R28, R7 ;  /* 0x0000001c1207e224 */ /* 0x000fe200078e0207 */
[----:B------:R-:W3:Y:S04]  /*0f40*/  @!P0 LDS R21, [R22+0x338] ;  /* 0x0003380016158984 */ /* 0x000ee80000000800 */
[----:B------:R-:W4:Y:S01]  /*0f50*/  @!P0 LDS R18, [R22+0x334] ;  /* 0x0003340016128984 */ /* 0x000f220000000800 */
[----:B------:R-:W-:-:S03]  /*0f60*/  @!P2 IMAD R11, R6, R23, R11 ;  /* 0x00000017060ba224 */ /* 0x000fc600078e020b */
[----:B------:R-:W5:Y:S04]  /*0f70*/  @!P1 LDS R27, [R22+0x344] ;  /* 0x00034400161b9984 */ /* 0x000f680000000800 */
[----:B------:R-:W5:Y:S04]  /*0f80*/  @!P5 LDS R23, [R22+0x34c] ;  /* 0x00034c001617d984 */ /* 0x000f680000000800 */
[----:B------:R-:W5:Y:S01]  /*0f90*/  @!P5 LDS R28, [R22+0x350] ;  /* 0x00035000161cd984 */ /* 0x000f620000000800 */
[----:B--2---:R-:W2:Y:S01]  /*0fa0*/  MUFU.RCP R24, R24 ;  /* 0x0000001800187308 */ /* 0x004ea20000001000 */
[----:B0-----:R-:W-:-:S02]  /*0fb0*/  @!P2 IMAD R9, R6, R13, R9 ;  /* 0x0000000d0609a224 */ /* 0x001fc400078e0209 */
[----:B------:R-:W-:Y:S02]  /*0fc0*/  @!P2 IMAD R7, R6, R14, R7 ;  /* 0x0000000e0607a224 */ /* 0x000fe400078e0207 */
[C---:B------:R-:W-:Y:S02]  /*0fd0*/  @!P3 IMAD R11, R10.reuse, R19, R11 ;  /* 0x000000130a0bb224 */ /* 0x040fe400078e020b */
[C---:B------:R-:W-:Y:S02]  /*0fe0*/  @!P3 IMAD R9, R10.reuse, R17, R9 ;  /* 0x000000110a09b224 */ /* 0x040fe400078e0209 */
[----:B-1----:R-:W-:Y:S01]  /*0ff0*/  @!P3 IMAD R7, R10, R16, R7 ;  /* 0x000000100a07b224 */ /* 0x002fe200078e0207 */
[----:B--2---:R-:W-:Y:S01]  /*1000*/  IADD3 R3, PT, PT, R24, 0xffffffe, RZ ;  /* 0x0ffffffe18037810 */ /* 0x004fe20007ffe0ff */
[----:B------:R-:W-:-:S05]  /*1010*/  @!P0 IMAD R11, R12, R15, R11 ;  /* 0x0000000f0c0b8224 */ /* 0x000fca00078e020b */
[----:B------:R-:W0:Y:S01]  /*1020*/  F2I.FTZ.U32.TRUNC.NTZ R3, R3 ;  /* 0x0000000300037305 */ /* 0x000e22000021f000 */
[C---:B---3--:R-:W-:Y:S02]  /*1030*/  @!P0 IMAD R7, R12.reuse, R21, R7 ;  /* 0x000000150c078224 */ /* 0x048fe400078e0207 */
[----:B----4-:R-:W-:Y:S02]  /*1040*/  @!P0 IMAD R9, R12, R18, R9 ;  /* 0x000000120c098224 */ /* 0x010fe400078e0209 */
[C---:B------:R-:W-:Y:S02]  /*1050*/  @!P1 IMAD R11, R4.reuse, R20, R11 ;  /* 0x00000014040b9224 */ /* 0x040fe400078e020b */
[C---:B------:R-:W-:Y:S02]  /*1060*/  @!P1 IMAD R9, R4.reuse, R25, R9 ;  /* 0x0000001904099224 */ /* 0x040fe400078e0209 */
[----:B-----5:R-:W-:Y:S02]  /*1070*/  @!P1 IMAD R7, R4, R27, R7 ;  /* 0x0000001b04079224 */ /* 0x020fe400078e0207 */
[----:B------:R-:W-:-:S02]  /*1080*/  @!P5 IMAD R11, R2, R26, R11 ;  /* 0x0000001a020bd224 */ /* 0x000fc400078e020b */
[C---:B------:R-:W-:Y:S02]  /*1090*/  @!P5 IMAD R9, R2.reuse, R23, R9 ;  /* 0x000000170209d224 */ /* 0x040fe400078e0209 */
[----:B------:R-:W-:Y:S02]  /*10a0*/  @!P5 IMAD R7, R2, R28, R7 ;  /* 0x0000001c0207d224 */ /* 0x000fe400078e0207 */
[----:B------:R-:W-:Y:S02]  /*10b0*/  HFMA2 R2, -RZ, RZ, 0, 0 ;  /* 0x00000000ff027431 */ /* 0x000fe400000001ff */
[----:B0-----:R-:W-:-:S04]  /*10c0*/  IMAD.MOV R6, RZ, RZ, -R3 ;  /* 0x000000ffff067224 */ /* 0x001fc800078e0a03 */
[----:B------:R-:W-:Y:S01]  /*10d0*/  IMAD R13, R6, R5, RZ ;  /* 0x00000005060d7224 */ /* 0x000fe200078e02ff */
[----:B------:R-:W-:-:S03]  /*10e0*/  IABS R4, R0 ;  /* 0x0000000000047213 */ /* 0x000fc60000000000 */
[----:B------:R-:W-:Y:S01]  /*10f0*/  IMAD.HI.U32 R2, R3, R13, R2 ;  /* 0x0000000d03027227 */ /* 0x000fe200078e0002 */
[----:B------:R-:W-:Y:S02]  /*1100*/  IABS R3, R11 ;  /* 0x0000000b00037213 */ /* 0x000fe40000000000 */
[----:B------:R-:W-:Y:S01]  /*1110*/  IABS R15, R9 ;  /* 0x00000009000f7213 */ /* 0x000fe20000000000 */
[----:B------:R-:W-:Y:S01]  /*1120*/  IMAD.MOV R13, RZ, RZ, -R4 ;  /* 0x000000ffff0d7224 */ /* 0x000fe200078e0a04 */
[----:B------:R-:W-:Y:S01]  /*1130*/  IABS R17, R7 ;  /* 0x0000000700117213 */ /* 0x000fe20000000000 */
[----:B------:R-:W-:-:S04]  /*1140*/  IMAD.HI.U32 R4, R2, R3, RZ ;  /* 0x0000000302047227 */ /* 0x000fc800078e00ff */
[----:B------:R-:W-:-:S04]  /*1150*/  IMAD.HI.U32 R6, R2, R15, RZ ;  /* 0x0000000f02067227 */ /* 0x000fc800078e00ff */
[----:B------:R-:W-:-:S04]  /*1160*/  IMAD.HI.U32 R12, R2, R17, RZ ;  /* 0x00000011020c7227 */ /* 0x000fc800078e00ff */
[-C--:B------:R-:W-:Y:S02]  /*1170*/  IMAD R2, R4, R13.reuse, R3 ;  /* 0x0000000d04027224 */ /* 0x080fe400078e0203 */
[-C--:B------:R-:W-:Y:S02]  /*1180*/  IMAD R10, R6, R13.reuse, R15 ;  /* 0x0000000d060a7224 */ /* 0x080fe400078e020f */
[----:B------:R-:W-:Y:S01]  /*1190*/  IMAD R14, R12, R13, R17 ;  /* 0x0000000d0c0e7224 */ /* 0x000fe200078e0211 */
[C---:B------:R-:W-:Y:S02]  /*11a0*/  ISETP.GT.U32.AND P5, PT, R5.reuse, R2, PT ;  /* 0x000000020500720c */ /* 0x040fe40003fa4070 */
[C---:B------:R-:W-:Y:S02]  /*11b0*/  ISETP.GT.U32.AND P6, PT, R5.reuse, R10, PT ;  /* 0x0000000a0500720c */ /* 0x040fe40003fc4070 */
[----:B------:R-:W-:Y:S02]  /*11c0*/  ISETP.GT.U32.AND P0, PT, R5, R14, PT ;  /* 0x0000000e0500720c */ /* 0x000fe40003f04070 */
[----:B------:R-:W-:-:S07]  /*11d0*/  LOP3.LUT R11, R11, R0, RZ, 0x3c, !PT ;  /* 0x000000000b0b7212 */ /* 0x000fce00078e3cff */
[-C--:B------:R-:W-:Y:S02]  /*11e0*/  @!P5 IADD3 R2, PT, PT, R2, -R5.reuse, RZ ;  /* 0x800000050202d210 */ /* 0x080fe40007ffe0ff */
[----:B------:R-:W-:Y:S02]  /*11f0*/  @!P6 IMAD.IADD R10, R10, 0x1, -R5 ;  /* 0x000000010a0ae824 */ /* 0x000fe400078e0a05 */
[-C--:B------:R-:W-:Y:S02]  /*1200*/  @!P0 IADD3 R14, PT, PT, R14, -R5.reuse, RZ ;  /* 0x800000050e0e8210 */ /* 0x080fe40007ffe0ff */
[-C--:B------:R-:W-:Y:S02]  /*1210*/  ISETP.GE.U32.AND P1, PT, R2, R5.reuse, PT ;  /* 0x000000050200720c */ /* 0x080fe40003f26070 */
[----:B------:R-:W0:Y:S01]  /*1220*/  LDC.64 R2, c[0x0][0x380] ;  /* 0x0000e000ff027b82 */ /* 0x000e220000000a00 */
[----:B------:R-:W-:Y:S02]  /*1230*/  ISETP.GE.U32.AND P2, PT, R10, R5, PT ;  /* 0x000000050a00720c */ /* 0x000fe40003f46070 */
[----:B------:R-:W-:-:S02]  /*1240*/  LOP3.LUT R9, R9, R0, RZ, 0x3c, !PT ;  /* 0x0000000009097212 */ /* 0x000fc400078e3cff */
[----:B------:R-:W-:Y:S02]  /*1250*/  ISETP.GE.U32.AND P3, PT, R14, R5, PT ;  /* 0x000000050e00720c */ /* 0x000fe40003f66070 */
[----:B------:R-:W-:Y:S01]  /*1260*/  LOP3.LUT R7, R7, R0, RZ, 0x3c, !PT ;  /* 0x0000000007077212 */ /* 0x000fe200078e3cff */
[----:B------:R-:W-:Y:S01]  /*1270*/  @!P5 VIADD R4, R4, 0x1 ;  /* 0x000000010404d836 */ /* 0x000fe20000000000 */
[----:B------:R-:W-:Y:S02]  /*1280*/  ISETP.GE.AND P4, PT, R11, RZ, PT ;  /* 0x000000ff0b00720c */ /* 0x000fe40003f86270 */
[----:B------:R-:W-:Y:S02]  /*1290*/  ISETP.GE.AND P5, PT, R9, RZ, PT ;  /* 0x000000ff0900720c */ /* 0x000fe40003fa6270 */
[----:B------:R-:W-:Y:S02]  /*12a0*/  @!P6 IADD3 R6, PT, PT, R6, 0x1, RZ ;  /* 0x000000010606e810 */ /* 0x000fe40007ffe0ff */
[----:B------:R-:W-:Y:S01]  /*12b0*/  ISETP.GE.AND P6, PT, R7, RZ, PT ;  /* 0x000000ff0700720c */ /* 0x000fe20003fc6270 */
[----:B------:R-:W-:Y:S01]  /*12c0*/  @!P0 VIADD R12, R12, 0x1 ;  /* 0x000000010c0c8836 */ /* 0x000fe20000000000 */
[----:B------:R-:W-:Y:S01]  /*12d0*/  @P1 IADD3 R4, PT, PT, R4, 0x1, RZ ;  /* 0x0000000104041810 */ /* 0x000fe20007ffe0ff */
[----:B------:R-:W-:-:S03]  /*12e0*/  @P2 VIADD R6, R6, 0x1 ;  /* 0x0000000106062836 */ /* 0x000fc60000000000 */
[----:B------:R-:W-:Y:S01]  /*12f0*/  @P3 IADD3 R12, PT, PT, R12, 0x1, RZ ;  /* 0x000000010c0c3810 */ /* 0x000fe20007ffe0ff */
[----:B------:R-:W-:Y:S01]  /*1300*/  @!P4 IMAD.MOV R4, RZ, RZ, -R4 ;  /* 0x000000ffff04c224 */ /* 0x000fe200078e0a04 */
[----:B------:R-:W-:Y:S02]  /*1310*/  ISETP.NE.AND P0, PT, R0, RZ, PT ;  /* 0x000000ff0000720c */ /* 0x000fe40003f05270 */
[----:B------:R-:W-:Y:S02]  /*1320*/  LOP3.LUT R5, RZ, R0, RZ, 0x33, !PT ;  /* 0x00000000ff057212 */ /* 0x000fe400078e33ff */
[----:B------:R-:W-:Y:S02]  /*1330*/  @!P5 IADD3 R6, PT, PT, -R6, RZ, RZ ;  /* 0x000000ff0606d210 */ /* 0x000fe40007ffe1ff */
[----:B------:R-:W-:Y:S01]  /*1340*/  @!P6 IADD3 R12, PT, PT, -R12, RZ, RZ ;  /* 0x000000ff0c0ce210 */ /* 0x000fe20007ffe1ff */
[----:B0-----:R-:W-:Y:S01]  /*1350*/  IMAD.WIDE R2, R8, 0x4, R2 ;  /* 0x0000000408027825 */ /* 0x001fe200078e0202 */
[----:B------:R-:W-:-:S02]  /*1360*/  SEL R7, R5, R4, !P0 ;  /* 0x0000000405077207 */ /* 0x000fc40004000000 */
[C---:B------:R-:W-:Y:S02]  /*1370*/  SEL R9, R5.reuse, R6, !P0 ;  /* 0x0000000605097207 */ /* 0x040fe40004000000 */
[----:B------:R-:W-:Y:S01]  /*1380*/  SEL R5, R5, R12, !P0 ;  /* 0x0000000c05057207 */ /* 0x000fe20004000000 */
[----:B------:R-:W-:Y:S04]  /*1390*/  STG.E desc[UR4][R2.64], R7 ;  /* 0x0000000702007986 */ /* 0x000fe8000c101904 */
[----:B------:R-:W-:Y:S04]  /*13a0*/  STG.E desc[UR4][R2.64+0x4], R9 ;  /* 0x0000040902007986 */ /* 0x000fe8000c101904 */
[----:B------:R-:W-:Y:S01]  /*13b0*/  STG.E desc[UR4][R2.64+0x8], R5 ;  /* 0x0000080502007986 */ /* 0x000fe2000c101904 */
[----:B------:R-:W-:Y:S05]  /*13c0*/  EXIT ;  /* 0x000000000000794d */ /* 0x000fea0003800000 */
.L_x_3:
        /* <DEDUP_REMOVED lines=11> */
.L_x_5:


//--------------------- .nv.shared.reserved.0     --------------------------
	.section	.nv.shared.reserved.0,"aw",@nobits
	.weak		__nv_reservedSMEM_offset_0_alias
	.size		__nv_reservedSMEM_offset_0_alias, 0, 64
	.other		__nv_reservedSMEM_offset_0_alias,@"STO_CUDA_RESERVED_SHARED STV_DEFAULT"
__nv_reservedSMEM_offset_0_alias:
	.zero		0
	.zero		64


//--------------------- .nv.shared._Z10areaFilterPiS_iiS_ --------------------------
	.section	.nv.shared._Z10areaFilterPiS_iiS_,"aw",@nobits
	.sectionflags	@""
	.align	4
.nv.shared._Z10areaFilterPiS_iiS_:
	.zero		14896


//--------------------- .nv.constant0._Z11pointFilterPiS_iif --------------------------
	.section	.nv.constant0._Z11pointFilterPiS_iif,"a",@progbits
	.sectionflags	@""
	.align	4
.nv.constant0._Z11pointFilterPiS_iif:
	.zero		924


//--------------------- .nv.constant0._Z10areaFilterPiS_iiS_ --------------------------
	.section	.nv.constant0._Z10areaFilterPiS_iiS_,"a",@progbits
	.sectionflags	@""
	.align	4
.nv.constant0._Z10areaFilterPiS_iiS_:
	.zero		928


//--------------------- SYMBOLS --------------------------

	.type		.nv.reservedSmem.offset0,@object
	.size		.nv.reservedSmem.offset0,0x4
	.type		.nv.reservedSmem.cap,@object
	.size		.nv.reservedSmem.cap,0x4
